def matmul_kernel(
    a_ptr,
    b_ptr,
    c_ptr,
    M,
    N,
    K,
    stride_am,
    stride_ak,
    stride_bk,
    stride_bn,
    stride_cm,
    stride_cn,
    BLOCK_M: tl.constexpr,
    BLOCK_N: tl.constexpr,
    BLOCK_K: tl.constexpr,
    GROUP_M: tl.constexpr,
):
    pid = tl.program_id(axis=0)
    num_pid_m = tl.cdiv(M, BLOCK_M)
    num_pid_n = tl.cdiv(N, BLOCK_N)
    num_pid_in_group = GROUP_M * num_pid_n
    group_id = pid // num_pid_in_group
    first_pid_m = group_id * GROUP_M
    group_size_m = min(num_pid_m - first_pid_m, GROUP_M)
    pid_m = first_pid_m + ((pid % num_pid_in_group) % group_size_m)
    pid_n = (pid % num_pid_in_group) // group_size_m

    offs_am = (pid_m * BLOCK_M + tl.arange(0, BLOCK_M)) % M
    offs_bn = (pid_n * BLOCK_N + tl.arange(0, BLOCK_N)) % N
    offs_k = tl.arange(0, BLOCK_K)
    a_ptrs = a_ptr + offs_am[:, None] * stride_am + offs_k[None, :] * stride_ak
    b_ptrs = b_ptr + offs_k[:, None] * stride_bk + offs_bn[None, :] * stride_bn

    acc = tl.zeros((BLOCK_M, BLOCK_N), dtype=tl.float32)
    for kk in range(0, tl.cdiv(K, BLOCK_K)):
        a = tl.load(a_ptrs, mask=offs_k[None, :] < K - kk * BLOCK_K, other=0.0)
        b = tl.load(b_ptrs, mask=offs_k[:, None] < K - kk * BLOCK_K, other=0.0)
        acc = tl.dot(a, b, acc)
        a_ptrs += BLOCK_K * stride_ak
        b_ptrs += BLOCK_K * stride_bk

    c = acc.to(c_ptr.dtype.element_ty)
    offs_cm = pid_m * BLOCK_M + tl.arange(0, BLOCK_M)
    offs_cn = pid_n * BLOCK_N + tl.arange(0, BLOCK_N)
    c_ptrs = c_ptr + offs_cm[:, None] * stride_cm + offs_cn[None, :] * stride_cn
    mask = (offs_cm[:, None] < M) & (offs_cn[None, :] < N)
    tl.store(c_ptrs, c, mask=mask)

# config = {"BLOCK_K": 128, "BLOCK_M": 64, "BLOCK_N": 64, "GROUP_M": 8, "arch": "sm_100", "dtype": "fp8e4m3", "num_ctas": 4, "num_stages": 3, "num_warps": 4}
# arch = sm_100


// ===== COMPILED SASS (sm_100a) =====

	.target	sm_100a

	.elftype	@"ET_EXEC"


//--------------------- .note.nv.tkinfo           --------------------------
	.section	.note.nv.tkinfo,"",@"SHT_NOTE"
	.sectionflags	@"SHF_NOTE_NV_TKINFO"
	.tkinfo
        /*0018*/ 	.word	0x00000081
        /*0030*/ 	.string	""
        /*0030*/ 	.string	"ptxas-blackwell"
        /*0030*/ 	.string	"Cuda compilation tools, release 12.9, V12.9.86"
        /*0030*/ 	.string	"Build cuda_12.9.r12.9/compiler.36037853_0"
        /*0030*/ 	.string	"-v  -suppress-debug-info  -lineinfo  -arch sm_100a "



//--------------------- .note.nv.cuver            --------------------------
	.section	.note.nv.cuver,"",@"SHT_NOTE"
	.sectionflags	@"SHF_NOTE_NV_CUVER"
        /*0018*/ 	.short	0x0001
        /*001a*/ 	.short	0x0064
        /*001c*/ 	.short	0x0001
        /*001e*/ 	.short	0x0000
        /*0020*/ 	.short	0x0001
        /*0022*/ 	.short	0x0000


//--------------------- .nv.info                  --------------------------
	.section	.nv.info,"",@"SHT_CUDA_INFO"
	.align	4


	//----- nvinfo : EIATTR_REGCOUNT
	.align		4
        /*0000*/ 	.byte	0x04, 0x2f
        /*0002*/ 	.short	(.L_4 - .L_3)
	.align		4
.L_3:
        /*0004*/ 	.word	index@(matmul_kernel)
        /*0008*/ 	.word	0x000000ff


	//----- nvinfo : EIATTR_FRAME_SIZE
	.align		4
.L_4:
        /*000c*/ 	.byte	0x04, 0x11
        /*000e*/ 	.short	(.L_6 - .L_5)
	.align		4
.L_5:
        /*0010*/ 	.word	index@($__internal_2_$__cuda_sm10x_tcgen05_guardrail_trap_unallocated_columns_being_dealloced)
        /*0014*/ 	.word	0x00000000


	//----- nvinfo : EIATTR_FRAME_SIZE
	.align		4
.L_6:
        /*0018*/ 	.byte	0x04, 0x11
        /*001a*/ 	.short	(.L_8 - .L_7)
	.align		4
.L_7:
        /*001c*/ 	.word	index@($__internal_1_$__cuda_sm10x_tcgen05_guardrail_trap_phase_invalid_during_alloc)
        /*0020*/ 	.word	0x00000000


	//----- nvinfo : EIATTR_FRAME_SIZE
	.align		4
.L_8:
        /*0024*/ 	.byte	0x04, 0x11
        /*0026*/ 	.short	(.L_10 - .L_9)
	.align		4
.L_9:
        /*0028*/ 	.word	index@($__internal_0_$__cuda_sm10x_tcgen05_guardrail_trap_col_being_dealloced_not_returned_by_alloc)
        /*002c*/ 	.word	0x00000000


	//----- nvinfo : EIATTR_FRAME_SIZE
	.align		4
.L_10:
        /*0030*/ 	.byte	0x04, 0x11
        /*0032*/ 	.short	(.L_12 - .L_11)
	.align		4
.L_11:
        /*0034*/ 	.word	index@(matmul_kernel)
        /*0038*/ 	.word	0x00000000


	//----- nvinfo : EIATTR_MIN_STACK_SIZE
	.align		4
.L_12:
        /*003c*/ 	.byte	0x04, 0x12
        /*003e*/ 	.short	(.L_14 - .L_13)
	.align		4
.L_13:
        /*0040*/ 	.word	index@(matmul_kernel)
        /*0044*/ 	.word	0x00000000
.L_14:


//--------------------- .nv.info.matmul_kernel    --------------------------
	.section	.nv.info.matmul_kernel,"",@"SHT_CUDA_INFO"
	.sectionflags	@""
	.align	4


	//----- nvinfo : EIATTR_CUDA_API_VERSION
	.align		4
        /*0000*/ 	.byte	0x04, 0x37
        /*0002*/ 	.short	(.L_16 - .L_15)
.L_15:
        /*0004*/ 	.word	0x00000081


	//----- nvinfo : EIATTR_KPARAM_INFO
	.align		4
.L_16:
        /*0008*/ 	.byte	0x04, 0x17
        /*000a*/ 	.short	(.L_18 - .L_17)
.L_17:
        /*000c*/ 	.word	0x00000000
        /*0010*/ 	.short	0x000d
        /*0012*/ 	.short	0x0048
        /*0014*/ 	.byte	0x00, 0xf4, 0x21, 0x00


	//----- nvinfo : EIATTR_KPARAM_INFO
	.align		4
.L_18:
        /*0018*/ 	.byte	0x04, 0x17
        /*001a*/ 	.short	(.L_20 - .L_19)
.L_19:
        /*001c*/ 	.word	0x00000000
        /*0020*/ 	.short	0x000c
        /*0022*/ 	.short	0x0040
        /*0024*/ 	.byte	0x00, 0xf4, 0x21, 0x00


	//----- nvinfo : EIATTR_KPARAM_INFO
	.align		4
.L_20:
        /*0028*/ 	.byte	0x04, 0x17
        /*002a*/ 	.short	(.L_22 - .L_21)
.L_21:
        /*002c*/ 	.word	0x00000000
        /*0030*/ 	.short	0x000b
        /*0032*/ 	.short	0x0038
        /*0034*/ 	.byte	0x00, 0xf0, 0x11, 0x00


	//----- nvinfo : EIATTR_KPARAM_INFO
	.align		4
.L_22:
        /*0038*/ 	.byte	0x04, 0x17
        /*003a*/ 	.short	(.L_24 - .L_23)
.L_23:
        /*003c*/ 	.word	0x00000000
        /*0040*/ 	.short	0x000a
        /*0042*/ 	.short	0x0034
        /*0044*/ 	.byte	0x00, 0xf0, 0x11, 0x00


	//----- nvinfo : EIATTR_KPARAM_INFO
	.align		4
.L_24:
        /*0048*/ 	.byte	0x04, 0x17
        /*004a*/ 	.short	(.L_26 - .L_25)
.L_25:
        /*004c*/ 	.word	0x00000000
        /*0050*/ 	.short	0x0009
        /*0052*/ 	.short	0x0030
        /*0054*/ 	.byte	0x00, 0xf0, 0x11, 0x00


	//----- nvinfo : EIATTR_KPARAM_INFO
	.align		4
.L_26:
        /*0058*/ 	.byte	0x04, 0x17
        /*005a*/ 	.short	(.L_28 - .L_27)
.L_27:
        /*005c*/ 	.word	0x00000000
        /*0060*/ 	.short	0x0008
        /*0062*/ 	.short	0x002c
        /*0064*/ 	.byte	0x00, 0xf0, 0x11, 0x00


	//----- nvinfo : EIATTR_KPARAM_INFO
	.align		4
.L_28:
        /*0068*/ 	.byte	0x04, 0x17
        /*006a*/ 	.short	(.L_30 - .L_29)
.L_29:
        /*006c*/ 	.word	0x00000000
        /*0070*/ 	.short	0x0007
        /*0072*/ 	.short	0x0028
        /*0074*/ 	.byte	0x00, 0xf0, 0x11, 0x00


	//----- nvinfo : EIATTR_KPARAM_INFO
	.align		4
.L_30:
        /*0078*/ 	.byte	0x04, 0x17
        /*007a*/ 	.short	(.L_32 - .L_31)
.L_31:
        /*007c*/ 	.word	0x00000000
        /*0080*/ 	.short	0x0006
        /*0082*/ 	.short	0x0024
        /*0084*/ 	.byte	0x00, 0xf0, 0x11, 0x00


	//----- nvinfo : EIATTR_KPARAM_INFO
	.align		4
.L_32:
        /*0088*/ 	.byte	0x04, 0x17
        /*008a*/ 	.short	(.L_34 - .L_33)
.L_33:
        /*008c*/ 	.word	0x00000000
        /*0090*/ 	.short	0x0005
        /*0092*/ 	.short	0x0020
        /*0094*/ 	.byte	0x00, 0xf0, 0x11, 0x00


	//----- nvinfo : EIATTR_KPARAM_INFO
	.align		4
.L_34:
        /*0098*/ 	.byte	0x04, 0x17
        /*009a*/ 	.short	(.L_36 - .L_35)
.L_35:
        /*009c*/ 	.word	0x00000000
        /*00a0*/ 	.short	0x0004
        /*00a2*/ 	.short	0x001c
        /*00a4*/ 	.byte	0x00, 0xf0, 0x11, 0x00


	//----- nvinfo : EIATTR_KPARAM_INFO
	.align		4
.L_36:
        /*00a8*/ 	.byte	0x04, 0x17
        /*00aa*/ 	.short	(.L_38 - .L_37)
.L_37:
        /*00ac*/ 	.word	0x00000000
        /*00b0*/ 	.short	0x0003
        /*00b2*/ 	.short	0x0018
        /*00b4*/ 	.byte	0x00, 0xf0, 0x11, 0x00


	//----- nvinfo : EIATTR_KPARAM_INFO
	.align		4
.L_38:
        /*00b8*/ 	.byte	0x04, 0x17
        /*00ba*/ 	.short	(.L_40 - .L_39)
.L_39:
        /*00bc*/ 	.word	0x00000000
        /*00c0*/ 	.short	0x0002
        /*00c2*/ 	.short	0x0010
        /*00c4*/ 	.byte	0x00, 0xf4, 0x21, 0x00


	//----- nvinfo : EIATTR_KPARAM_INFO
	.align		4
.L_40:
        /*00c8*/ 	.byte	0x04, 0x17
        /*00ca*/ 	.short	(.L_42 - .L_41)
.L_41:
        /*00cc*/ 	.word	0x00000000
        /*00d0*/ 	.short	0x0001
        /*00d2*/ 	.short	0x0008
        /*00d4*/ 	.byte	0x00, 0xf4, 0x21, 0x00


	//----- nvinfo : EIATTR_KPARAM_INFO
	.align		4
.L_42:
        /*00d8*/ 	.byte	0x04, 0x17
        /*00da*/ 	.short	(.L_44 - .L_43)
.L_43:
        /*00dc*/ 	.word	0x00000000
        /*00e0*/ 	.short	0x0000
        /*00e2*/ 	.short	0x0000
        /*00e4*/ 	.byte	0x00, 0xf4, 0x21, 0x00


	//----- nvinfo : EIATTR_EXPLICIT_CLUSTER
	.align		4
.L_44:
        /*00e8*/ 	.byte	0x01, 0x3e
	.zero		2


	//----- nvinfo : EIATTR_CTA_PER_CLUSTER
	.align		4
        /*00ec*/ 	.byte	0x04, 0x3d
        /*00ee*/ 	.short	(.L_46 - .L_45)
.L_45:
        /*00f0*/ 	.word	0x00000004
        /*00f4*/ 	.word	0x00000001
        /*00f8*/ 	.word	0x00000001


	//----- nvinfo : EIATTR_AT_ENTRY_FRAGMENTS
	.align		4
.L_46:
        /*00fc*/ 	.byte	0x04, 0x4f
        /*00fe*/ 	.short	(.L_48 - .L_47)


	//   ....[0]....
.L_47:
        /*0100*/ 	.word	0x00000004


	//----- nvinfo : EIATTR_RESERVED_SMEM_USED
	.align		4
.L_48:
        /*0104*/ 	.byte	0x01, 0x41
	.zero		2


	//----- nvinfo : EIATTR_SPARSE_MMA_MASK
	.align		4
        /*0108*/ 	.byte	0x03, 0x50
        /*010a*/ 	.short	0x0000


	//----- nvinfo : EIATTR_TCGEN05_1CTA_USED
	.align		4
        /*010c*/ 	.byte	0x01, 0x51
	.zero		2


	//----- nvinfo : EIATTR_MAXREG_COUNT
	.align		4
        /*0110*/ 	.byte	0x03, 0x1b
        /*0112*/ 	.short	0x00ff


	//----- nvinfo : EIATTR_NUM_BARRIERS
	.align		4
        /*0114*/ 	.byte	0x02, 0x4c
        /*0116*/ 	.byte	0x01
	.zero		1


	//----- nvinfo : EIATTR_INT_WARP_WIDE_INSTR_OFFSETS
	.align		4
        /*0118*/ 	.byte	0x04, 0x31
        /*011a*/ 	.short	(.L_50 - .L_49)


	//   ....[0]....
.L_49:
        /*011c*/ 	.word	0x00000d90


	//   ....[1]....
        /*0120*/ 	.word	0x00000db0


	//   ....[2]....
        /*0124*/ 	.word	0x00003f70


	//   ....[3]....
        /*0128*/ 	.word	0x00007660


	//   ....[4]....
        /*012c*/ 	.word	0x000076b0


	//----- nvinfo : EIATTR_COOP_GROUP_MASK_REGIDS
	.align		4
.L_50:
        /*0130*/ 	.byte	0x04, 0x29
        /*0132*/ 	.short	(.L_52 - .L_51)


	//   ....[0]....
.L_51:
        /*0134*/ 	.word	0xffffffff


	//   ....[1]....
        /*0138*/ 	.word	0xffffffff


	//   ....[2]....
        /*013c*/ 	.word	0xffffffff


	//   ....[3]....
        /*0140*/ 	.word	0xffffffff


	//----- nvinfo : EIATTR_COOP_GROUP_INSTR_OFFSETS
	.align		4
.L_52:
        /*0144*/ 	.byte	0x04, 0x28
        /*0146*/ 	.short	(.L_54 - .L_53)


	//   ....[0]....
.L_53:
        /*0148*/ 	.word	0x00000070


	//   ....[1]....
        /*014c*/ 	.word	0x00000320


	//   ....[2]....
        /*0150*/ 	.word	0x00007500


	//   ....[3]....
        /*0154*/ 	.word	0x00007760


	//----- nvinfo : EIATTR_VRC_CTA_INIT_COUNT
	.align		4
.L_54:
        /*0158*/ 	.byte	0x02, 0x4a
        /*015a*/ 	.byte	0x80
	.zero		1


	//----- nvinfo : EIATTR_MBARRIER_INSTR_OFFSETS
	.align		4
        /*015c*/ 	.byte	0x04, 0x39
        /*015e*/ 	.short	(.L_56 - .L_55)


	//   ....[0]....
.L_55:
        /*0160*/ 	.word	0x00000ef0
        /*0164*/ 	.word	0x000000ff
        /*0168*/ 	.word	0x00000000
        /*016c*/ 	.short	0x0100
        /*016e*/ 	.byte	0x06
	.zero		1


	//   ....[1]....
        /*0170*/ 	.word	0x00003f80
        /*0174*/ 	.word	0x000000ff
        /*0178*/ 	.word	0x00005008
        /*017c*/ 	.short	0x0100
        /*017e*/ 	.byte	0x09
	.zero		1


	//   ....[2]....
        /*0180*/ 	.word	0x000049d0
        /*0184*/ 	.word	0x000000ff
        /*0188*/ 	.word	0x00000000
        /*018c*/ 	.short	0x010a
        /*018e*/ 	.byte	0x06
	.zero		1


	//   ....[3]....
        /*0190*/ 	.word	0x00006d50
        /*0194*/ 	.word	0x000000ff
        /*0198*/ 	.word	0x00000000
        /*019c*/ 	.short	0x010a
        /*019e*/ 	.byte	0x06
	.zero		1


	//   ....[4]....
        /*01a0*/ 	.word	0x00006ea0
        /*01a4*/ 	.word	0x000000ff
        /*01a8*/ 	.word	0x00005000
        /*01ac*/ 	.short	0x0108
        /*01ae*/ 	.byte	0x09
	.zero		1


	//   ....[5]....
        /*01b0*/ 	.word	0x00006f20
        /*01b4*/ 	.word	0x000000ff
        /*01b8*/ 	.word	0x00005008
        /*01bc*/ 	.short	0x0108
        /*01be*/ 	.byte	0x09
	.zero		1


	//   ....[6]....
        /*01c0*/ 	.word	0x00007780
        /*01c4*/ 	.word	0x000000ff
        /*01c8*/ 	.word	0x00000000
        /*01cc*/ 	.short	0x010a
        /*01ce*/ 	.byte	0x06
	.zero		1


	//   ....[7]....
        /*01d0*/ 	.word	0x000077b0
        /*01d4*/ 	.word	0x000000ff
        /*01d8*/ 	.word	0x00000000
        /*01dc*/ 	.short	0x010a
        /*01de*/ 	.byte	0x06
	.zero		1


	//----- nvinfo : EIATTR_NUM_MBARRIERS
	.align		4
.L_56:
        /*01e0*/ 	.byte	0x03, 0x38
        /*01e2*/ 	.short	0x0002


	//----- nvinfo : EIATTR_EXIT_INSTR_OFFSETS
	.align		4
        /*01e4*/ 	.byte	0x04, 0x1c
        /*01e6*/ 	.short	(.L_58 - .L_57)


	//   ....[0]....
.L_57:
        /*01e8*/ 	.word	0x00007770


	//----- nvinfo : EIATTR_REQNTID
	.align		4
.L_58:
        /*01ec*/ 	.byte	0x04, 0x10
        /*01ee*/ 	.short	(.L_60 - .L_59)
.L_59:
        /*01f0*/ 	.word	0x00000080
        /*01f4*/ 	.word	0x00000001
        /*01f8*/ 	.word	0x00000001


	//----- nvinfo : EIATTR_CRS_STACK_SIZE
	.align		4
.L_60:
        /*01fc*/ 	.byte	0x04, 0x1e
        /*01fe*/ 	.short	(.L_62 - .L_61)
.L_61:
        /*0200*/ 	.word	0x00000000


	//----- nvinfo : EIATTR_CBANK_PARAM_SIZE
	.align		4
.L_62:
        /*0204*/ 	.byte	0x03, 0x19
        /*0206*/ 	.short	0x0050


	//----- nvinfo : EIATTR_PARAM_CBANK
	.align		4
        /*0208*/ 	.byte	0x04, 0x0a
        /*020a*/ 	.short	(.L_64 - .L_63)
	.align		4
.L_63:
        /*020c*/ 	.word	index@(.nv.constant0.matmul_kernel)
        /*0210*/ 	.short	0x0380
        /*0212*/ 	.short	0x0050


	//----- nvinfo : EIATTR_SW_WAR
	.align		4
.L_64:
        /*0214*/ 	.byte	0x04, 0x36
        /*0216*/ 	.short	(.L_66 - .L_65)
.L_65:
        /*0218*/ 	.word	0x00000008
.L_66:


//--------------------- .nv.compat                --------------------------
	.section	.nv.compat,"",@"SHT_CUDA_COMPAT_INFO"
	.align	4
        /*0000*/ 	.byte	0x02, 0x02, 0x02, 0x00, 0x02, 0x05, 0x05, 0x00, 0x02, 0x03, 0x00, 0x00, 0x02, 0x06, 0x01, 0x00


//--------------------- .nv.callgraph             --------------------------
	.section	.nv.callgraph,"",@"SHT_CUDA_CALLGRAPH"
	.align	4
	.sectionentsize	8
	.align		4
        /*0000*/ 	.word	0x00000000
	.align		4
        /*0004*/ 	.word	0xffffffff
	.align		4
        /*0008*/ 	.word	0x00000000
	.align		4
        /*000c*/ 	.word	0xfffffffe
	.align		4
        /*0010*/ 	.word	0x00000000
	.align		4
        /*0014*/ 	.word	0xfffffffd
	.align		4
        /*0018*/ 	.word	0x00000000
	.align		4
        /*001c*/ 	.word	0xfffffffc


//--------------------- .text.matmul_kernel       --------------------------
	.section	.text.matmul_kernel,"ax",@progbits
	.align	128
        .global         matmul_kernel
        .type           matmul_kernel,@function
        .size           matmul_kernel,(.L_x_20 - matmul_kernel)
        .other          matmul_kernel,@"STO_CUDA_ENTRY STV_DEFAULT"
matmul_kernel:
.text.matmul_kernel:
[----:B------:R-:W0:Y:S01]  /*0000*/  LDC R1, c[0x0][0x37c] ;  /* 0x0000df00ff017b82 */ /* 0x000e220000000800 */
[----:B------:R-:W1:Y:S01]  /*0010*/  S2R R0, SR_TID.X ;  /* 0x0000000000007919 */ /* 0x000e620000002100 */
[----:B------:R-:W2:Y:S01]  /*0020*/  LDCU.64 UR20, c[0x0][0x358] ;  /* 0x00006b00ff1477ac */ /* 0x000ea20008000a00 */
[----:B-1----:R-:W-:-:S13]  /*0030*/  ISETP.GE.U32.AND P0, PT, R0, 0x20, PT ;  /* 0x000000200000780c */ /* 0x002fda0003f06070 */
[----:B------:R-:W-:Y:S02]  /*0040*/  VOTEU.ANY UP0, P0 ;  /* 0x0000000000ff7886 */ /* 0x000fe40000000100 */
[----:B0-2---:R-:W-:Y:S05]  /*0050*/  BRA.U UP0, `(.L_x_0) ;  /* 0x0000000100b47547 */ /* 0x005fea000b800000 */
[----:B------:R-:W0:Y:S01]  /*0060*/  S2UR UR6, SR_CgaCtaId ;  /* 0x00000000000679c3 */ /* 0x000e220000008800 */
[----:B------:R-:W-:Y:S01]  /*0070*/  NOP ;  /* 0x0000000000007918 */ /* 0x000fe20000000000 */
[----:B------:R-:W-:Y:S02]  /*0080*/  UMOV UR4, 0x40 ;  /* 0x0000004000047882 */ /* 0x000fe40000000000 */
[----:B0-----:R-:W-:-:S09]  /*0090*/  ULEA UR4, UR6, UR4, 0x18 ;  /* 0x0000000406047291 */ /* 0x001fd2000f8ec0ff */
[----:B------:R-:W0:Y:S01]  /*00a0*/  LDS.U8 R2, [UR4] ;  /* 0x00000004ff027984 */ /* 0x000e220008000000 */
[----:B------:R-:W-:Y:S02]  /*00b0*/  UMOV UR4, 0x400 ;  /* 0x0000040000047882 */ /* 0x000fe40000000000 */
[----:B------:R-:W-:Y:S01]  /*00c0*/  ULEA UR4, UR6, UR4, 0x18 ;  /* 0x0000000406047291 */ /* 0x000fe2000f8ec0ff */
[----:B0-----:R-:W-:-:S13]  /*00d0*/  ISETP.NE.AND P0, PT, R2, RZ, PT ;  /* 0x000000ff0200720c */ /* 0x001fda0003f05270 */
[----:B------:R-:W-:Y:S05]  /*00e0*/  @P0 BRA `(.L_x_1) ;  /* 0x0000000000780947 */ /* 0x000fea0003800000 */
[----:B------:R-:W-:-:S13]  /*00f0*/  ELECT P0, URZ, PT ;  /* 0x0000000000ff782f */ /* 0x000fda0003800000 */
[----:B------:R-:W-:Y:S05]  /*0100*/  @!P0 BRA `(.L_x_2) ;  /* 0x0000000000808947 */ /* 0x000fea0003800000 */
[----:B------:R-:W-:Y:S01]  /*0110*/  UMOV UR5, 0x1 ;  /* 0x0000000100057882 */ /* 0x000fe20000000000 */
[----:B------:R-:W-:-:S04]  /*0120*/  IMAD.MOV.U32 R5, RZ, RZ, 0x1 ;  /* 0x00000001ff057424 */ /* 0x000fc800078e00ff */
[----:B------:R-:W-:Y:S04]  /*0130*/  DEPBAR.LE SB0, 0x36 ;  /* 0x00008d800000791a */ /* 0x000fe80000000000 */
[----:B------:R-:W0:Y:S02]  /*0140*/  UTCATOMSWS.FIND_AND_SET.ALIGN UP1, UR5, UR5 ;  /* 0x00000005000575e3 */ /* 0x000e240008020800 */
[----:B0-----:R-:W-:-:S04]  /*0150*/  PLOP3.LUT P0, PT, PT, PT, UP1, 0x80, 0x8 ;  /* 0x000000000008781c */ /* 0x001fc80003f0f018 */
[----:B------:R-:W-:-:S04]  /*0160*/  SEL R2, RZ, 0xffffffff, !P0 ;  /* 0xffffffffff027807 */ /* 0x000fc80004000000 */
[----:B------:R-:W-:Y:S01]  /*0170*/  ISETP.NE.AND P0, PT, R2, RZ, PT ;  /* 0x000000ff0200720c */ /* 0x000fe20003f05270 */
[----:B------:R-:W-:-:S12]  /*0180*/  IMAD.U32 R2, RZ, RZ, UR5 ;  /* 0x00000005ff027e24 */ /* 0x000fd8000f8e00ff */
[----:B------:R-:W-:Y:S05]  /*0190*/  @P0 BRA `(.L_x_3) ;  /* 0x0000000000240947 */ /* 0x000fea0003800000 */
.L_x_4:
[----:B------:R-:W-:Y:S05]  /*01a0*/  NANOSLEEP 0x64 ;  /* 0x000000640000795d */ /* 0x000fea0003800000 */
[----:B------:R-:W-:-:S05]  /*01b0*/  UMOV UR5, 0x1 ;  /* 0x0000000100057882 */ /* 0x000fca0000000000 */
[----:B------:R-:W-:Y:S04]  /*01c0*/  DEPBAR.LE SB0, 0x36 ;  /* 0x00008d800000791a */ /* 0x000fe80000000000 */
[----:B------:R-:W0:Y:S02]  /*01d0*/  UTCATOMSWS.FIND_AND_SET.ALIGN UP1, UR5, UR5 ;  /* 0x00000005000575e3 */ /* 0x000e240008020800 */
[----:B0-----:R-:W-:-:S04]  /*01e0*/  PLOP3.LUT P0, PT, PT, PT, UP1, 0x80, 0x8 ;  /* 0x000000000008781c */ /* 0x001fc80003f0f018 */
[----:B------:R-:W-:-:S04]  /*01f0*/  SEL R2, RZ, 0xffffffff, !P0 ;  /* 0xffffffffff027807 */ /* 0x000fc80004000000 */
[----:B------:R-:W-:Y:S01]  /*0200*/  ISETP.NE.AND P0, PT, R2, RZ, PT ;  /* 0x000000ff0200720c */ /* 0x000fe20003f05270 */
[----:B------:R-:W-:-:S12]  /*0210*/  IMAD.U32 R2, RZ, RZ, UR5 ;  /* 0x00000005ff027e24 */ /* 0x000fd8000f8e00ff */
[----:B------:R-:W-:Y:S05]  /*0220*/  @!P0 BRA `(.L_x_4) ;  /* 0xfffffffc00dc8947 */ /* 0x000fea000383ffff */
.L_x_3:
[C---:B------:R-:W-:Y:S01]  /*0230*/  VIADD R4, R2.reuse, 0x10 ;  /* 0x0000001002047836 */ /* 0x040fe20000000000 */
[----:B------:R-:W-:Y:S01]  /*0240*/  UMOV UR5, 0x50 ;  /* 0x0000005000057882 */ /* 0x000fe20000000000 */
[C---:B------:R-:W-:Y:S01]  /*0250*/  SHF.L.U32 R3, R5.reuse, R2, RZ ;  /* 0x0000000205037219 */ /* 0x040fe200000006ff */
[----:B------:R-:W-:Y:S01]  /*0260*/  ULEA UR5, UR6, UR5, 0x18 ;  /* 0x0000000506057291 */ /* 0x000fe2000f8ec0ff */
[----:B------:R-:W-:Y:S01]  /*0270*/  IMAD.SHL.U32 R2, R2, 0x20, RZ ;  /* 0x0000002002027824 */ /* 0x000fe200078e00ff */
[----:B------:R-:W-:-:S04]  /*0280*/  SHF.L.U32 R4, R5, R4, RZ ;  /* 0x0000000405047219 */ /* 0x000fc800000006ff */
[----:B------:R-:W-:-:S05]  /*0290*/  LOP3.LUT R3, R4, R3, RZ, 0xfc, !PT ;  /* 0x0000000304037212 */ /* 0x000fca00078efcff */
[----:B------:R0:W-:Y:S04]  /*02a0*/  ATOMS.OR RZ, [UR5], R3 ;  /* 0x00000003ffff798c */ /* 0x0001e8000b000005 */
[----:B------:R0:W-:Y:S01]  /*02b0*/  STS [UR4], R2 ;  /* 0x00000002ff007988 */ /* 0x0001e20008000804 */
[----:B------:R-:W-:Y:S05]  /*02c0*/  BRA `(.L_x_2) ;  /* 0x0000000000107947 */ /* 0x000fea0003800000 */
.L_x_1:
[----:B------:R-:W-:-:S05]  /*02d0*/  IMAD.MOV.U32 R2, RZ, RZ, -0x1 ;  /* 0xffffffffff027424 */ /* 0x000fca00078e00ff */
[----:B------:R0:W-:Y:S02]  /*02e0*/  STS [UR4], R2 ;  /* 0x00000002ff007988 */ /* 0x0001e40008000804 */
[----:B0-----:R-:W-:-:S07]  /*02f0*/  MOV R2, 0x310 ;  /* 0x0000031000027802 */ /* 0x001fce0000000f00 */
[----:B------:R-:W-:Y:S05]  /*0300*/  CALL.REL.NOINC `($__internal_1_$__cuda_sm10x_tcgen05_guardrail_trap_phase_invalid_during_alloc) ;  /* 0x0000007400407944 */ /* 0x000fea0003c00000 */
.L_x_2:
[----:B------:R-:W-:Y:S05]  /*0310*/  WARPSYNC.ALL ;  /* 0x0000000000007948 */ /* 0x000fea0003800000 */
[----:B------:R-:W-:Y:S01]  /*0320*/  NOP ;  /* 0x0000000000007918 */ /* 0x000fe20000000000 */
.L_x_0:
[----:B------:R-:W1:Y:S08]  /*0330*/  LDC.64 R4, c[0x0][0x398] ;  /* 0x0000e600ff047b82 */ /* 0x000e700000000a00 */
[----:B------:R-:W2:Y:S02]  /*0340*/  S2UR UR5, SR_CgaSize ;  /* 0x00000000000579c3 */ /* 0x000ea40000008a00 */
[----:B--2---:R-:W-:-:S12]  /*0350*/  UIMAD UR5, UR5, -0xa0, URZ ;  /* 0xffffff60050578a4 */ /* 0x004fd8000f8e02ff */
[----:B------:R-:W2:Y:S01]  /*0360*/  LDCU UR5, c[0x0][UR5+0x2b0] ;  /* 0x00005600050577ac */ /* 0x000ea20008000800 */
[----:B------:R-:W-:Y:S01]  /*0370*/  PRMT R251, RZ, 0x7610, R251 ;  /* 0x00007610fffb7816 */ /* 0x000fe200000000fb */
[----:B------:R-:W3:Y:S01]  /*0380*/  LDCU.64 UR14, c[0x0][0x3a8] ;  /* 0x00007500ff0e77ac */ /* 0x000ee20008000a00 */
[----:B------:R-:W4:Y:S01]  /*0390*/  S2UR UR4, SR_CTAID.X ;  /* 0x00000000000479c3 */ /* 0x000f220000002500 */
[----:B------:R-:W5:Y:S01]  /*03a0*/  LDCU UR7, c[0x0][0x3a0] ;  /* 0x00007400ff0777ac */ /* 0x000f620008000800 */
[----:B------:R-:W0:Y:S01]  /*03b0*/  LDCU.128 UR16, c[0x0][0x380] ;  /* 0x00007000ff1077ac */ /* 0x000e220008000c00 */
[----:B---3--:R-:W-:-:S05]  /*03c0*/  IMAD.U32 R105, RZ, RZ, UR14 ;  /* 0x0000000eff697e24 */ /* 0x008fca000f8e00ff */
[----:B------:R-:W-:Y:S01]  /*03d0*/  BAR.SYNC.DEFER_BLOCKING 0x0 ;  /* 0x0000000000007b1d */ /* 0x000fe20000010000 */
[----:B01----:R-:W-:Y:S01]  /*03e0*/  VIADD R2, R5, 0x3f ;  /* 0x0000003f05027836 */ /* 0x003fe20000000000 */
[----:B------:R-:W-:Y:S01]  /*03f0*/  ISETP.NE.AND P4, PT, R4, RZ, PT ;  /* 0x000000ff0400720c */ /* 0x000fe20003f85270 */
[----:B-----5:R-:W-:-:S03]  /*0400*/  UIADD3 UR24, UPT, UPT, UR7, 0x7f, URZ ;  /* 0x0000007f07187890 */ /* 0x020fc6000fffe0ff */
[----:B------:R-:W-:Y:S01]  /*0410*/  SHF.R.S32.HI R3, RZ, 0x1f, R2 ;  /* 0x0000001fff037819 */ /* 0x000fe20000011402 */
[----:B------:R-:W-:Y:S01]  /*0420*/  UISETP.GT.AND UP1, UPT, UR24, 0x7f, UPT ;  /* 0x0000007f1800788c */ /* 0x000fe2000bf24270 */
[----:B----4-:R-:W-:Y:S01]  /*0430*/  I2FP.F32.U32 R8, UR4 ;  /* 0x0000000400087c45 */ /* 0x010fe20008201000 */
[----:B------:R-:W0:Y:S01]  /*0440*/  S2UR UR4, SR_CgaCtaId ;  /* 0x00000000000479c3 */ /* 0x000e220000008800 */
[----:B------:R-:W-:-:S03]  /*0450*/  LEA.HI R3, R3, R2, RZ, 0x6 ;  /* 0x0000000203037211 */ /* 0x000fc600078f30ff */
[----:B--2---:R-:W-:Y:S01]  /*0460*/  FMUL R8, R8, UR5 ;  /* 0x0000000508087c20 */ /* 0x004fe20008400000 */
[----:B------:R-:W-:Y:S01]  /*0470*/  SHF.R.S32.HI R3, RZ, 0x6, R3 ;  /* 0x00000006ff037819 */ /* 0x000fe20000011403 */
[----:B------:R-:W1:Y:S01]  /*0480*/  LDCU UR5, c[0x0][0x3a4] ;  /* 0x00007480ff0577ac */ /* 0x000e620008000800 */
[----:B------:R-:W-:Y:S01]  /*0490*/  PLOP3.LUT P3, PT, PT, PT, UP1, 0x80, 0x8 ;  /* 0x000000000008781c */ /* 0x000fe20003f6f018 */
[----:B------:R-:W2:Y:S02]  /*04a0*/  F2I.U32.TRUNC.NTZ R9, R8 ;  /* 0x0000000800097305 */ /* 0x000ea4000020f000 */
[----:B------:R-:W-:-:S05]  /*04b0*/  IMAD.SHL.U32 R6, R3, 0x8, RZ ;  /* 0x0000000803067824 */ /* 0x000fca00078e00ff */
[----:B------:R-:W-:-:S04]  /*04c0*/  IABS R11, R6 ;  /* 0x00000006000b7213 */ /* 0x000fc80000000000 */
[----:B------:R-:W3:Y:S01]  /*04d0*/  I2F.RP R7, R11 ;  /* 0x0000000b00077306 */ /* 0x000ee20000209400 */
[----:B--2---:R-:W-:-:S07]  /*04e0*/  IABS R12, R9 ;  /* 0x00000009000c7213 */ /* 0x004fce0000000000 */
[----:B---3--:R-:W2:Y:S02]  /*04f0*/  MUFU.RCP R7, R7 ;  /* 0x0000000700077308 */ /* 0x008ea40000001000 */
[----:B--2---:R-:W-:Y:S01]  /*0500*/  VIADD R2, R7, 0xffffffe ;  /* 0x0ffffffe07027836 */ /* 0x004fe20000000000 */
[----:B------:R-:W-:-:S05]  /*0510*/  IABS R7, R6 ;  /* 0x0000000600077213 */ /* 0x000fca0000000000 */
[----:B------:R2:W3:Y:S02]  /*0520*/  F2I.FTZ.U32.TRUNC.NTZ R3, R2 ;  /* 0x0000000200037305 */ /* 0x0004e4000021f000 */
[----:B--2---:R-:W-:Y:S02]  /*0530*/  IMAD.MOV.U32 R2, RZ, RZ, RZ ;  /* 0x000000ffff027224 */ /* 0x004fe400078e00ff */
[----:B---3--:R-:W-:-:S04]  /*0540*/  IMAD.MOV R10, RZ, RZ, -R3 ;  /* 0x000000ffff0a7224 */ /* 0x008fc800078e0a03 */
[----:B------:R-:W-:Y:S02]  /*0550*/  IMAD R13, R10, R11, RZ ;  /* 0x0000000b0a0d7224 */ /* 0x000fe400078e02ff */
[----:B------:R-:W-:Y:S02]  /*0560*/  IMAD.MOV.U32 R10, RZ, RZ, R12 ;  /* 0x000000ffff0a7224 */ /* 0x000fe400078e000c */
[----:B------:R-:W-:-:S04]  /*0570*/  IMAD.HI.U32 R3, R3, R13, R2 ;  /* 0x0000000d03037227 */ /* 0x000fc800078e0002 */
[----:B------:R-:W-:Y:S02]  /*0580*/  IMAD.MOV R2, RZ, RZ, -R7 ;  /* 0x000000ffff027224 */ /* 0x000fe400078e0a07 */
[----:B------:R-:W-:-:S04]  /*0590*/  IMAD.HI.U32 R3, R3, R10, RZ ;  /* 0x0000000a03037227 */ /* 0x000fc800078e00ff */
[----:B------:R-:W-:-:S05]  /*05a0*/  IMAD R2, R3, R2, R10 ;  /* 0x0000000203027224 */ /* 0x000fca00078e020a */
[----:B------:R-:W-:-:S13]  /*05b0*/  ISETP.GT.U32.AND P1, PT, R11, R2, PT ;  /* 0x000000020b00720c */ /* 0x000fda0003f24070 */
[----:B------:R-:W-:Y:S02]  /*05c0*/  @!P1 IMAD.IADD R2, R2, 0x1, -R11 ;  /* 0x0000000102029824 */ /* 0x000fe400078e0a0b */
[----:B------:R-:W-:Y:S01]  /*05d0*/  @!P1 VIADD R3, R3, 0x1 ;  /* 0x0000000103039836 */ /* 0x000fe20000000000 */
[----:B------:R-:W-:Y:S02]  /*05e0*/  ISETP.NE.AND P1, PT, R6, RZ, PT ;  /* 0x000000ff0600720c */ /* 0x000fe40003f25270 */
[----:B------:R-:W-:Y:S02]  /*05f0*/  ISETP.GE.U32.AND P0, PT, R2, R11, PT ;  /* 0x0000000b0200720c */ /* 0x000fe40003f06070 */
[----:B------:R-:W-:-:S04]  /*0600*/  LOP3.LUT R2, R9, R6, RZ, 0x3c, !PT ;  /* 0x0000000609027212 */ /* 0x000fc800078e3cff */
[----:B------:R-:W-:Y:S01]  /*0610*/  ISETP.GE.AND P2, PT, R2, RZ, PT ;  /* 0x000000ff0200720c */ /* 0x000fe20003f46270 */
[----:B------:R-:W-:-:S06]  /*0620*/  VIADD R2, R4, 0x3f ;  /* 0x0000003f04027836 */ /* 0x000fcc0000000000 */
[----:B------:R-:W-:-:S04]  /*0630*/  @P0 VIADD R3, R3, 0x1 ;  /* 0x0000000103030836 */ /* 0x000fc80000000000 */
[----:B------:R-:W-:Y:S01]  /*0640*/  IMAD.MOV.U32 R7, RZ, RZ, R3 ;  /* 0x000000ffff077224 */ /* 0x000fe200078e0003 */
[----:B------:R-:W-:-:S03]  /*0650*/  SHF.R.S32.HI R3, RZ, 0x1f, R2 ;  /* 0x0000001fff037819 */ /* 0x000fc60000011402 */
[----:B------:R-:W-:Y:S01]  /*0660*/  @!P2 IMAD.MOV R7, RZ, RZ, -R7 ;  /* 0x000000ffff07a224 */ /* 0x000fe200078e0a07 */
[----:B------:R-:W-:Y:S02]  /*0670*/  @!P1 LOP3.LUT R7, RZ, R6, RZ, 0x33, !PT ;  /* 0x00000006ff079212 */ /* 0x000fe400078e33ff */
[----:B------:R-:W-:-:S03]  /*0680*/  LEA.HI R3, R3, R2, RZ, 0x6 ;  /* 0x0000000203037211 */ /* 0x000fc600078f30ff */
[----:B------:R-:W-:Y:S02]  /*0690*/  IMAD.SHL.U32 R10, R7, 0x8, RZ ;  /* 0x00000008070a7824 */ /* 0x000fe400078e00ff */
[----:B------:R-:W-:-:S03]  /*06a0*/  IMAD.MOV R7, RZ, RZ, -R7 ;  /* 0x000000ffff077224 */ /* 0x000fc600078e0a07 */
[----:B------:R-:W-:Y:S01]  /*06b0*/  LEA.HI.SX32 R3, R3, -R10, 0x1a ;  /* 0x8000000a03037211 */ /* 0x000fe200078fd2ff */
[----:B------:R-:W-:-:S03]  /*06c0*/  IMAD R12, R6, R7, R9 ;  /* 0x00000007060c7224 */ /* 0x000fc600078e0209 */
[----:B------:R-:W-:Y:S02]  /*06d0*/  VIMNMX R13, PT, PT, R3, 0x8, PT ;  /* 0x00000008030d7848 */ /* 0x000fe40003fe0100 */
[----:B------:R-:W-:Y:S02]  /*06e0*/  IABS R9, R12 ;  /* 0x0000000c00097213 */ /* 0x000fe40000000000 */
[----:B------:R-:W-:-:S04]  /*06f0*/  IABS R11, R13 ;  /* 0x0000000d000b7213 */ /* 0x000fc80000000000 */
[----:B------:R-:W2:Y:S08]  /*0700*/  I2F.RP R8, R11 ;  /* 0x0000000b00087306 */ /* 0x000eb00000209400 */
[----:B--2---:R-:W2:Y:S02]  /*0710*/  MUFU.RCP R8, R8 ;  /* 0x0000000800087308 */ /* 0x004ea40000001000 */
[----:B--2---:R-:W-:Y:S01]  /*0720*/  VIADD R2, R8, 0xffffffe ;  /* 0x0ffffffe08027836 */ /* 0x004fe20000000000 */
[----:B------:R-:W-:-:S05]  /*0730*/  MOV R8, 0x400 ;  /* 0x0000040000087802 */ /* 0x000fca0000000f00 */
[----:B------:R2:W3:Y:S01]  /*0740*/  F2I.FTZ.U32.TRUNC.NTZ R3, R2 ;  /* 0x0000000200037305 */ /* 0x0004e2000021f000 */
[----:B------:R-:W-:Y:S01]  /*0750*/  R2UR UR9, R8 ;  /* 0x00000000080972ca */ /* 0x000fe200000e0000 */
[----:B--2---:R-:W-:-:S12]  /*0760*/  IMAD.MOV.U32 R2, RZ, RZ, RZ ;  /* 0x000000ffff027224 */ /* 0x004fd800078e00ff */
[----:B0-----:R-:W-:Y:S01]  /*0770*/  ULEA UR9, UR4, UR9, 0x18 ;  /* 0x0000000904097291 */ /* 0x001fe2000f8ec0ff */
[----:B---3--:R-:W-:-:S03]  /*0780*/  IMAD.MOV R14, RZ, RZ, -R3 ;  /* 0x000000ffff0e7224 */ /* 0x008fc600078e0a03 */
[----:B------:R-:W-:Y:S01]  /*0790*/  UIADD3 UR6, UPT, UPT, UR9, 0x5000, URZ ;  /* 0x0000500009067890 */ /* 0x000fe2000fffe0ff */
[----:B------:R-:W-:Y:S01]  /*07a0*/  IMAD.MOV.U32 R6, RZ, RZ, R14 ;  /* 0x000000ffff067224 */ /* 0x000fe200078e000e */
[----:B------:R-:W-:-:S03]  /*07b0*/  IABS R14, R13 ;  /* 0x0000000d000e7213 */ /* 0x000fc60000000000 */
[----:B------:R-:W-:Y:S02]  /*07c0*/  IMAD R7, R6, R11, RZ ;  /* 0x0000000b06077224 */ /* 0x000fe400078e02ff */
[----:B------:R-:W-:Y:S01]  /*07d0*/  IMAD.MOV.U32 R6, RZ, RZ, R9 ;  /* 0x000000ffff067224 */ /* 0x000fe200078e0009 */
[----:B------:R-:W-:Y:S01]  /*07e0*/  IABS R9, R4 ;  /* 0x0000000400097213 */ /* 0x000fe20000000000 */
[----:B------:R-:W-:-:S04]  /*07f0*/  IMAD.HI.U32 R3, R3, R7, R2 ;  /* 0x0000000703037227 */ /* 0x000fc800078e0002 */
[----:B------:R-:W-:Y:S02]  /*0800*/  IMAD.MOV R7, RZ, RZ, -R14 ;  /* 0x000000ffff077224 */ /* 0x000fe400078e0a0e */
[----:B------:R-:W-:Y:S02]  /*0810*/  IMAD.HI.U32 R14, R3, R6, RZ ;  /* 0x00000006030e7227 */ /* 0x000fe400078e00ff */
[----:B------:R-:W0:Y:S02]  /*0820*/  I2F.RP R3, R9 ;  /* 0x0000000900037306 */ /* 0x000e240000209400 */
[----:B------:R-:W-:-:S05]  /*0830*/  IMAD R2, R14, R7, R6 ;  /* 0x000000070e027224 */ /* 0x000fca00078e0206 */
[----:B------:R-:W-:Y:S01]  /*0840*/  ISETP.GT.U32.AND P1, PT, R11, R2, PT ;  /* 0x000000020b00720c */ /* 0x000fe20003f24070 */
[----:B0-----:R-:W0:-:S12]  /*0850*/  MUFU.RCP R3, R3 ;  /* 0x0000000300037308 */ /* 0x001e180000001000 */
[----:B------:R-:W-:Y:S02]  /*0860*/  @!P1 IMAD.IADD R2, R2, 0x1, -R11 ;  /* 0x0000000102029824 */ /* 0x000fe400078e0a0b */
[----:B------:R-:W-:Y:S01]  /*0870*/  @!P1 VIADD R14, R14, 0x1 ;  /* 0x000000010e0e9836 */ /* 0x000fe20000000000 */
[----:B------:R-:W-:Y:S02]  /*0880*/  ISETP.NE.AND P1, PT, R13, RZ, PT ;  /* 0x000000ff0d00720c */ /* 0x000fe40003f25270 */
[----:B------:R-:W-:Y:S02]  /*0890*/  ISETP.GE.U32.AND P0, PT, R2, R11, PT ;  /* 0x0000000b0200720c */ /* 0x000fe40003f06070 */
[----:B------:R-:W-:-:S04]  /*08a0*/  LOP3.LUT R2, R12, R13, RZ, 0x3c, !PT ;  /* 0x0000000d0c027212 */ /* 0x000fc800078e3cff */
[----:B------:R-:W-:Y:S01]  /*08b0*/  ISETP.GE.AND P2, PT, R2, RZ, PT ;  /* 0x000000ff0200720c */ /* 0x000fe20003f46270 */
[----:B0-----:R-:W-:Y:S01]  /*08c0*/  VIADD R6, R3, 0xffffffe ;  /* 0x0ffffffe03067836 */ /* 0x001fe20000000000 */
[----:B------:R-:W-:-:S03]  /*08d0*/  LOP3.LUT R3, R0, 0x3f, RZ, 0xc0, !PT ;  /* 0x0000003f00037812 */ /* 0x000fc600078ec0ff */
[----:B------:R0:W2:Y:S02]  /*08e0*/  F2I.FTZ.U32.TRUNC.NTZ R7, R6 ;  /* 0x0000000600077305 */ /* 0x0000a4000021f000 */
[----:B------:R-:W-:-:S06]  /*08f0*/  @P0 VIADD R14, R14, 0x1 ;  /* 0x000000010e0e0836 */ /* 0x000fcc0000000000 */
[----:B------:R-:W-:Y:S01]  /*0900*/  @!P2 IMAD.MOV R14, RZ, RZ, -R14 ;  /* 0x000000ffff0ea224 */ /* 0x000fe200078e0a0e */
[----:B------:R-:W-:Y:S01]  /*0910*/  @!P1 LOP3.LUT R14, RZ, R13, RZ, 0x33, !PT ;  /* 0x0000000dff0e9212 */ /* 0x000fe200078e33ff */
[----:B0-----:R-:W-:-:S04]  /*0920*/  IMAD.MOV.U32 R6, RZ, RZ, RZ ;  /* 0x000000ffff067224 */ /* 0x001fc800078e00ff */
[----:B------:R-:W-:Y:S02]  /*0930*/  IMAD.MOV R2, RZ, RZ, -R14 ;  /* 0x000000ffff027224 */ /* 0x000fe400078e0a0e */
[----:B--2---:R-:W-:Y:S02]  /*0940*/  IMAD.MOV R11, RZ, RZ, -R7 ;  /* 0x000000ffff0b7224 */ /* 0x004fe400078e0a07 */
[----:B------:R-:W-:Y:S02]  /*0950*/  IMAD R2, R13, R2, R12 ;  /* 0x000000020d027224 */ /* 0x000fe400078e020c */
[----:B------:R-:W0:Y:S02]  /*0960*/  S2R R12, SR_CgaCtaId ;  /* 0x00000000000c7919 */ /* 0x000e240000008800 */
[----:B------:R-:W-:Y:S02]  /*0970*/  IMAD.IADD R2, R10, 0x1, R2 ;  /* 0x000000010a027824 */ /* 0x000fe400078e0202 */
[----:B------:R-:W-:-:S02]  /*0980*/  IMAD.MOV.U32 R10, RZ, RZ, R11 ;  /* 0x000000ffff0a7224 */ /* 0x000fc400078e000b */
[----:B------:R-:W-:Y:S01]  /*0990*/  IMAD R2, R2, 0x40, R3 ;  /* 0x0000004002027824 */ /* 0x000fe200078e0203 */
[----:B------:R-:W2:Y:S01]  /*09a0*/  LDS R11, [UR9] ;  /* 0x00000009ff0b7984 */ /* 0x000ea20008000800 */
[----:B------:R-:W-:-:S03]  /*09b0*/  IMAD R3, R10, R9, RZ ;  /* 0x000000090a037224 */ /* 0x000fc600078e02ff */
[----:B------:R-:W-:Y:S01]  /*09c0*/  IABS R8, R2 ;  /* 0x0000000200087213 */ /* 0x000fe20000000000 */
[----:B------:R-:W-:Y:S01]  /*09d0*/  IMAD.HI.U32 R6, R7, R3, R6 ;  /* 0x0000000307067227 */ /* 0x000fe200078e0006 */
[----:B------:R-:W-:Y:S01]  /*09e0*/  SHF.R.U32.HI R3, RZ, 0x6, R0 ;  /* 0x00000006ff037819 */ /* 0x000fe20000011600 */
[----:B------:R-:W-:Y:S01]  /*09f0*/  BAR.SYNC.DEFER_BLOCKING 0x0 ;  /* 0x0000000000007b1d */ /* 0x000fe20000010000 */
[----:B------:R-:W-:Y:S01]  /*0a00*/  ISETP.GE.AND P1, PT, R2, RZ, PT ;  /* 0x000000ff0200720c */ /* 0x000fe20003f26270 */
[----:B------:R-:W-:Y:S01]  /*0a10*/  IMAD.MOV.U32 R7, RZ, RZ, R8 ;  /* 0x000000ffff077224 */ /* 0x000fe200078e0008 */
[----:B------:R-:W-:-:S03]  /*0a20*/  SGXT.U32 R3, R3, 0x1 ;  /* 0x000000010303781a */ /* 0x000fc60000000000 */
[----:B------:R-:W-:Y:S01]  /*0a30*/  IMAD.HI.U32 R6, R6, R7, RZ ;  /* 0x0000000706067227 */ /* 0x000fe200078e00ff */
[----:B------:R-:W-:-:S03]  /*0a40*/  LOP3.LUT R10, R3, 0x10, RZ, 0xfc, !PT ;  /* 0x00000010030a7812 */ /* 0x000fc600078efcff */
[----:B------:R-:W-:Y:S02]  /*0a50*/  IMAD.MOV R6, RZ, RZ, -R6 ;  /* 0x000000ffff067224 */ /* 0x000fe400078e0a06 */
[----:B------:R-:W-:Y:S02]  /*0a60*/  IMAD R8, R3, UR14, RZ ;  /* 0x0000000e03087c24 */ /* 0x000fe4000f8e02ff */
[----:B------:R-:W-:Y:S01]  /*0a70*/  IMAD R6, R9, R6, R7 ;  /* 0x0000000609067224 */ /* 0x000fe200078e0207 */
[----:B------:R-:W-:Y:S01]  /*0a80*/  SHF.R.U32.HI R7, RZ, 0x5, R0 ;  /* 0x00000005ff077819 */ /* 0x000fe20000011600 */
[----:B------:R-:W-:-:S03]  /*0a90*/  IMAD R42, R105, 0x2, R8 ;  /* 0x00000002692a7824 */ /* 0x000fc600078e0208 */
[----:B------:R-:W-:Y:S01]  /*0aa0*/  ISETP.GT.U32.AND P0, PT, R9, R6, PT ;  /* 0x000000060900720c */ /* 0x000fe20003f04070 */
[----:B------:R-:W-:Y:S01]  /*0ab0*/  IMAD R74, R105, 0x2, R42 ;  /* 0x00000002694a7824 */ /* 0x000fe200078e022a */
[----:B------:R-:W-:Y:S02]  /*0ac0*/  R2UR UR11, R7 ;  /* 0x00000000070b72ca */ /* 0x000fe400000e0000 */
[----:B------:R-:W-:Y:S01]  /*0ad0*/  LOP3.LUT R7, R3, 0x8, RZ, 0xfc, !PT ;  /* 0x0000000803077812 */ /* 0x000fe200078efcff */
[----:B------:R-:W-:-:S03]  /*0ae0*/  IMAD R104, R105, 0x2, R74 ;  /* 0x0000000269687824 */ /* 0x000fc600078e024a */
[----:B------:R-:W-:Y:S01]  /*0af0*/  ISETP.LT.AND P3, PT, R7, UR7, P3 ;  /* 0x0000000707007c0c */ /* 0x000fe20009f61270 */
[----:B------:R-:W-:-:S04]  /*0b00*/  IMAD R16, R105, 0x2, R104 ;  /* 0x0000000269107824 */ /* 0x000fc800078e0268 */
[----:B------:R-:W-:Y:S01]  /*0b10*/  @!P0 IMAD.IADD R6, R6, 0x1, -R9 ;  /* 0x0000000106068824 */ /* 0x000fe200078e0a09 */
[----:B--2---:R-:W-:Y:S01]  /*0b20*/  R2UR UR8, R11 ;  /* 0x000000000b0872ca */ /* 0x004fe200000e0000 */
[C---:B------:R-:W-:Y:S01]  /*0b30*/  IMAD R44, R105.reuse, 0x2, R16 ;  /* 0x00000002692c7824 */ /* 0x040fe200078e0210 */
[----:B------:R-:W-:Y:S01]  /*0b40*/  USHF.L.U32 UR4, UR11, 0x15, URZ ;  /* 0x000000150b047899 */ /* 0x000fe200080006ff */
[----:B------:R-:W-:Y:S02]  /*0b50*/  PLOP3.LUT P0, PT, PT, PT, UP1, 0x80, 0x8 ;  /* 0x000000000008781c */ /* 0x000fe40003f0f018 */
[----:B------:R-:W-:Y:S01]  /*0b60*/  IMAD R76, R105, 0x2, R44 ;  /* 0x00000002694c7824 */ /* 0x000fe200078e022c */
[----:B------:R-:W-:Y:S01]  /*0b70*/  ISETP.GT.U32.AND P2, PT, R9, R6, PT ;  /* 0x000000060900720c */ /* 0x000fe20003f44070 */
[----:B------:R-:W-:Y:S01]  /*0b80*/  ULOP3.LUT UR4, UR4, 0x600000, URZ, 0xc0, !UPT ;  /* 0x0060000004047892 */ /* 0x000fe2000f8ec0ff */
[----:B------:R-:W-:Y:S01]  /*0b90*/  ISETP.LT.AND P0, PT, R10, UR7, P0 ;  /* 0x000000070a007c0c */ /* 0x000fe20008701270 */
[----:B------:R-:W-:-:S04]  /*0ba0*/  IMAD R18, R105, 0x4, R76 ;  /* 0x0000000469127824 */ /* 0x000fc800078e024c */
[----:B------:R-:W-:Y:S01]  /*0bb0*/  IMAD R46, R105, 0x2, R18 ;  /* 0x00000002692e7824 */ /* 0x000fe200078e0212 */
[----:B------:R-:W-:-:S03]  /*0bc0*/  UIADD3 UR10, UPT, UPT, UR8, UR4, URZ ;  /* 0x00000004080a7290 */ /* 0x000fc6000fffe0ff */
[C---:B------:R-:W-:Y:S01]  /*0bd0*/  IMAD R84, R105.reuse, 0x2, R46 ;  /* 0x0000000269547824 */ /* 0x040fe200078e022e */
[----:B------:R-:W-:Y:S01]  /*0be0*/  UMOV UR4, 0x1 ;  /* 0x0000000100047882 */ /* 0x000fe20000000000 */
[----:B------:R-:W-:Y:S01]  /*0bf0*/  @!P2 IMAD.IADD R6, R6, 0x1, -R9 ;  /* 0x000000010606a824 */ /* 0x000fe200078e0a09 */
[----:B------:R-:W-:Y:S01]  /*0c00*/  PLOP3.LUT P2, PT, PT, PT, UP1, 0x80, 0x8 ;  /* 0x000000000008781c */ /* 0x000fe20003f4f018 */
[----:B------:R-:W-:Y:S02]  /*0c10*/  IMAD R112, R105, 0x2, R84 ;  /* 0x0000000269707824 */ /* 0x000fe400078e0254 */
[----:B------:R-:W-:Y:S01]  /*0c20*/  IMAD.MOV.U32 R159, RZ, RZ, R6 ;  /* 0x000000ffff9f7224 */ /* 0x000fe200078e0006 */
[----:B------:R-:W-:Y:S01]  /*0c30*/  LOP3.LUT R6, R3, 0x18, RZ, 0xfc, !PT ;  /* 0x0000001803067812 */ /* 0x000fe200078efcff */
[C---:B------:R-:W-:Y:S02]  /*0c40*/  IMAD R20, R105.reuse, 0x2, R112 ;  /* 0x0000000269147824 */ /* 0x040fe400078e0270 */
[----:B------:R-:W-:Y:S01]  /*0c50*/  @!P1 IMAD.MOV R159, RZ, RZ, -R159 ;  /* 0x000000ffff9f9224 */ /* 0x000fe200078e0a9f */
[----:B------:R-:W-:Y:S01]  /*0c60*/  @!P4 LOP3.LUT R159, RZ, R4, RZ, 0x33, !PT ;  /* 0x00000004ff9fc212 */ /* 0x000fe200078e33ff */
[----:B------:R-:W-:Y:S01]  /*0c70*/  IMAD R48, R105, 0x2, R20 ;  /* 0x0000000269307824 */ /* 0x000fe200078e0214 */
[----:B------:R-:W-:-:S02]  /*0c80*/  LOP3.LUT R4, R0, 0x7f, RZ, 0xc0, !PT ;  /* 0x0000007f00047812 */ /* 0x000fc400078ec0ff */
[----:B------:R-:W-:Y:S01]  /*0c90*/  ISETP.LT.AND P2, PT, R6, UR7, P2 ;  /* 0x0000000706007c0c */ /* 0x000fe20009741270 */
[----:B------:R-:W-:Y:S01]  /*0ca0*/  IMAD R80, R105, 0x2, R48 ;  /* 0x0000000269507824 */ /* 0x000fe200078e0230 */
[----:B------:R-:W-:-:S03]  /*0cb0*/  ISETP.NE.U32.AND P6, PT, R4, RZ, PT ;  /* 0x000000ff0400720c */ /* 0x000fc60003fc5070 */
[----:B------:R-:W-:Y:S01]  /*0cc0*/  IMAD R22, R105, 0x4, R80 ;  /* 0x0000000469167824 */ /* 0x000fe200078e0250 */
[----:B------:R-:W-:Y:S01]  /*0cd0*/  P2R R6, PR, RZ, 0x40 ;  /* 0x00000040ff067803 */ /* 0x000fe20000000000 */
[----:B01----:R-:W-:Y:S08]  /*0ce0*/  BRA.U UP0, `(.L_x_5) ;  /* 0x0000000100187547 */ /* 0x003ff0000b800000 */
[----:B------:R-:W-:Y:S01]  /*0cf0*/  ELECT P1, URZ, PT ;  /* 0x0000000000ff782f */ /* 0x000fe20003820000 */
[----:B------:R-:W-:Y:S01]  /*0d00*/  IMAD.MOV.U32 R6, RZ, RZ, 0x1 ;  /* 0x00000001ff067424 */ /* 0x000fe200078e00ff */
[----:B------:R-:W-:Y:S11]  /*0d10*/  UVIRTCOUNT.DEALLOC.SMPOOL 0x80 ;  /* 0x000000800000784c */ /* 0x000ff60000000000 */
[----:B------:R-:W-:-:S04]  /*0d20*/  @P1 MOV R7, 0x40 ;  /* 0x0000004000071802 */ /* 0x000fc80000000f00 */
[----:B------:R-:W-:-:S05]  /*0d30*/  @P1 LEA R7, R12, R7, 0x18 ;  /* 0x000000070c071211 */ /* 0x000fca00078ec0ff */
[----:B------:R0:W-:Y:S02]  /*0d40*/  @P1 STS.U8 [R7], R6 ;  /* 0x0000000607001388 */ /* 0x0001e40000000000 */
.L_x_5:
[C---:B------:R-:W-:Y:S01]  /*0d50*/  IMAD R50, R105.reuse, 0x2, R22 ;  /* 0x0000000269327824 */ /* 0x040fe200078e0216 */
[----:B------:R-:W-:Y:S01]  /*0d60*/  STTM.16dp32bit_t0_t15.x8 tmem[UR10], RZ ;  /* 0x000000ff000079ed */ /* 0x000fe2000898000a */
[----:B------:R-:W-:Y:S01]  /*0d70*/  STTM.16dp32bit_t16_t31.x8 tmem[UR10+0x8], RZ ;  /* 0x000008ff000079ed */ /* 0x000fe200089a000a */
[----:B------:R-:W1:Y:S02]  /*0d80*/  FENCE.VIEW.ASYNC.T ;  /* 0x00000000000073c6 */ /* 0x000e640000000200 */
[----:B-1----:R-:W-:Y:S01]  /*0d90*/  VOTEU.ALL UP2, P6 ;  /* 0x0000000000ff7886 */ /* 0x002fe20003040000 */
[----:B------:R-:W-:Y:S01]  /*0da0*/  IMAD R108, R105, 0x2, R50 ;  /* 0x00000002696c7824 */ /* 0x000fe200078e0232 */
[----:B------:R-:W-:Y:S01]  /*0db0*/  VOTEU.ALL UP3, P6 ;  /* 0x0000000000ff7886 */ /* 0x000fe20003060000 */
[----:B------:R-:W-:Y:S01]  /*0dc0*/  IMAD R159, R159, UR5, RZ ;  /* 0x000000059f9f7c24 */ /* 0x000fe2000f8e02ff */
[----:B------:R-:W-:Y:S01]  /*0dd0*/  PLOP3.LUT P1, PT, PT, PT, UP1, 0x80, 0x8 ;  /* 0x000000000008781c */ /* 0x000fe20003f2f018 */
[----:B------:R-:W-:Y:S01]  /*0de0*/  IMAD R114, R105, 0x2, R108 ;  /* 0x0000000269727824 */ /* 0x000fe200078e026c */
[----:B------:R-:W-:-:S04]  /*0df0*/  @!UP2 UIADD3 UR12, UPT, UPT, -UR4, 0x100000, URZ ;  /* 0x00100000040ca890 */ /* 0x000fc8000fffe1ff */
[----:B------:R-:W-:Y:S02]  /*0e00*/  @!UP2 USHF.L.U32 UR13, UR12, 0xb, URZ ;  /* 0x0000000b0c0da899 */ /* 0x000fe400080006ff */
[----:B------:R-:W-:Y:S01]  /*0e10*/  @!UP2 USHF.L.U32 UR12, UR12, 0x1, URZ ;  /* 0x000000010c0ca899 */ /* 0x000fe200080006ff */
[----:B------:R-:W-:Y:S01]  /*0e20*/  BAR.SYNC.DEFER_BLOCKING 0x0 ;  /* 0x0000000000007b1d */ /* 0x000fe20000010000 */
[----:B------:R-:W-:Y:S01]  /*0e30*/  IADD3 R165, P4, PT, R159, UR16, RZ ;  /* 0x000000109fa57c10 */ /* 0x000fe2000ff9e0ff */
[----:B------:R-:W-:Y:S01]  /*0e40*/  IMAD R24, R105, 0x2, R114 ;  /* 0x0000000269187824 */ /* 0x000fe200078e0272 */
[----:B------:R-:W-:Y:S02]  /*0e50*/  ISETP.LT.AND P1, PT, R3, UR7, P1 ;  /* 0x0000000703007c0c */ /* 0x000fe40008f21270 */
[----:B------:R-:W-:Y:S01]  /*0e60*/  LEA.HI.X.SX32 R159, R159, UR17, 0x1, P4 ;  /* 0x000000119f9f7c11 */ /* 0x000fe2000a0f0eff */
[----:B------:R-:W-:Y:S01]  /*0e70*/  IMAD R52, R105, 0x2, R24 ;  /* 0x0000000269347824 */ /* 0x000fe200078e0218 */
[----:B0-----:R-:W-:-:S03]  /*0e80*/  IADD3 R6, P4, PT, R8, R165, RZ ;  /* 0x000000a508067210 */ /* 0x001fc60007f9e0ff */
[----:B------:R-:W-:Y:S01]  /*0e90*/  IMAD R82, R105, 0x2, R52 ;  /* 0x0000000269527824 */ /* 0x000fe200078e0234 */
[----:B------:R-:W-:-:S03]  /*0ea0*/  LEA.HI.X.SX32 R7, R8, R159, 0x1, P4 ;  /* 0x0000009f08077211 */ /* 0x000fc600020f0eff */
[----:B------:R-:W-:-:S04]  /*0eb0*/  IMAD R26, R105, 0x4, R82 ;  /* 0x00000004691a7824 */ /* 0x000fc800078e0252 */
[----:B------:R-:W-:-:S04]  /*0ec0*/  IMAD R54, R105, 0x2, R26 ;  /* 0x0000000269367824 */ /* 0x000fc800078e021a */
[C---:B------:R-:W-:Y:S01]  /*0ed0*/  IMAD R86, R105.reuse, 0x2, R54 ;  /* 0x0000000269567824 */ /* 0x040fe200078e0236 */
[----:B------:R-:W0:Y:S02]  /*0ee0*/  FENCE.VIEW.ASYNC.S ;  /* 0x00000000000073c6 */ /* 0x000e240000000000 */
[----:B0-----:R0:W1:Y:S02]  /*0ef0*/  @!UP3 SYNCS.EXCH.64 URZ, [UR6], UR12 ;  /* 0x0000000c06ffb5b2 */ /* 0x0010640008000100 */
[----:B-1----:R-:W-:Y:S01]  /*0f00*/  BAR.SYNC.DEFER_BLOCKING 0x0 ;  /* 0x0000000000007b1d */ /* 0x002fe20000010000 */
[----:B------:R-:W-:-:S04]  /*0f10*/  IMAD R116, R105, 0x2, R86 ;  /* 0x0000000269747824 */ /* 0x000fc800078e0256 */
[----:B------:R-:W-:-:S04]  /*0f20*/  IMAD R28, R105, 0x2, R116 ;  /* 0x00000002691c7824 */ /* 0x000fc800078e0274 */
[----:B------:R-:W-:Y:S01]  /*0f30*/  IMAD R56, R105, 0x2, R28 ;  /* 0x0000000269387824 */ /* 0x000fe200078e021c */
[C---:B------:R-:W-:Y:S02]  /*0f40*/  LOP3.LUT R10, R3.reuse, 0x20, RZ, 0xfc, !PT ;  /* 0x00000020030a7812 */ /* 0x040fe400078efcff */
[----:B------:R-:W-:Y:S01]  /*0f50*/  LOP3.LUT R11, R3, 0x28, RZ, 0xfc, !PT ;  /* 0x00000028030b7812 */ /* 0x000fe200078efcff */
[C---:B------:R-:W-:Y:S01]  /*0f60*/  IMAD R88, R105.reuse, 0x2, R56 ;  /* 0x0000000269587824 */ /* 0x040fe200078e0238 */
[----:B------:R-:W-:Y:S02]  /*0f70*/  IADD3 R8, P5, PT, R16, R165, RZ ;  /* 0x000000a510087210 */ /* 0x000fe40007fbe0ff */
[----:B------:R-:W-:Y:S01]  /*0f80*/  PRMT R249, RZ, 0x7610, R249 ;  /* 0x00007610fff97816 */ /* 0x000fe200000000f9 */
[C---:B------:R-:W-:Y:S01]  /*0f90*/  IMAD R30, R105.reuse, 0x4, R88 ;  /* 0x00000004691e7824 */ /* 0x040fe200078e0258 */
[----:B------:R-:W-:Y:S02]  /*0fa0*/  PLOP3.LUT P4, PT, PT, PT, UP1, 0x80, 0x8 ;  /* 0x000000000008781c */ /* 0x000fe40003f8f018 */
[----:B------:R-:W-:Y:S01]  /*0fb0*/  PRMT R245, RZ, 0x7610, R245 ;  /* 0x00007610fff57816 */ /* 0x000fe200000000f5 */
[----:B------:R-:W-:Y:S01]  /*0fc0*/  IMAD R58, R105, 0x2, R30 ;  /* 0x00000002693a7824 */ /* 0x000fe200078e021e */
[----:B------:R-:W-:-:S02]  /*0fd0*/  LOP3.LUT R13, R3, 0x30, RZ, 0xfc, !PT ;  /* 0x00000030030d7812 */ /* 0x000fc400078efcff */
[----:B------:R-:W-:Y:S01]  /*0fe0*/  PRMT R243, RZ, 0x7610, R243 ;  /* 0x00007610fff37816 */ /* 0x000fe200000000f3 */
[C---:B------:R-:W-:Y:S01]  /*0ff0*/  IMAD R92, R105.reuse, 0x2, R58 ;  /* 0x00000002695c7824 */ /* 0x040fe200078e023a */
[----:B------:R-:W2:Y:S01]  /*1000*/  @P1 LDG.E.U8 R251, desc[UR20][R6.64] ;  /* 0x0000001406fb1981 */ /* 0x000ea2000c1e1100 */
[----:B------:R-:W-:Y:S02]  /*1010*/  PLOP3.LUT P1, PT, PT, PT, UP1, 0x80, 0x8 ;  /* 0x000000000008781c */ /* 0x000fe40003f2f018 */
[----:B------:R-:W-:Y:S01]  /*1020*/  PRMT R247, RZ, 0x7610, R247 ;  /* 0x00007610fff77816 */ /* 0x000fe200000000f7 */
[C---:B------:R-:W-:Y:S01]  /*1030*/  IMAD R118, R105.reuse, 0x2, R92 ;  /* 0x0000000269767824 */ /* 0x040fe200078e025c */
[----:B------:R-:W-:Y:S02]  /*1040*/  LEA.HI.X.SX32 R9, R16, R159, 0x1, P5 ;  /* 0x0000009f10097211 */ /* 0x000fe400028f0eff */
[----:B------:R-:W-:Y:S01]  /*1050*/  PRMT R163, RZ, 0x7610, R163 ;  /* 0x00007610ffa37816 */ /* 0x000fe200000000a3 */
[----:B------:R-:W-:Y:S01]  /*1060*/  IMAD R32, R105, 0x2, R118 ;  /* 0x0000000269207824 */ /* 0x000fe200078e0276 */
[----:B------:R-:W-:Y:S01]  /*1070*/  ISETP.LT.AND P4, PT, R10, UR7, P4 ;  /* 0x000000070a007c0c */ /* 0x000fe2000a781270 */
[----:B------:R-:W3:Y:S01]  /*1080*/  @P3 LDG.E.U8 R249, desc[UR20][R8.64] ;  /* 0x0000001408f93981 */ /* 0x000ee2000c1e1100 */
[----:B------:R-:W-:Y:S01]  /*1090*/  ISETP.LT.AND P1, PT, R11, UR7, P1 ;  /* 0x000000070b007c0c */ /* 0x000fe20008f21270 */
[----:B------:R-:W-:Y:S01]  /*10a0*/  IMAD R62, R105, 0x2, R32 ;  /* 0x00000002693e7824 */ /* 0x000fe200078e0220 */
[----:B------:R-:W-:-:S02]  /*10b0*/  IADD3 R10, P5, PT, R18, R165, RZ ;  /* 0x000000a5120a7210 */ /* 0x000fc40007fbe0ff */
[----:B------:R-:W-:Y:S01]  /*10c0*/  PRMT R241, RZ, 0x7610, R241 ;  /* 0x00007610fff17816 */ /* 0x000fe200000000f1 */
[----:B------:R-:W-:Y:S01]  /*10d0*/  IMAD R102, R105, 0x2, R62 ;  /* 0x0000000269667824 */ /* 0x000fe200078e023e */
[----:B------:R-:W-:Y:S02]  /*10e0*/  LEA.HI.X.SX32 R11, R18, R159, 0x1, P5 ;  /* 0x0000009f120b7211 */ /* 0x000fe400028f0eff */
[----:B------:R-:W-:Y:S01]  /*10f0*/  LOP3.LUT R15, R3, 0x40, RZ, 0xfc, !PT ;  /* 0x00000040030f7812 */ /* 0x000fe200078efcff */
[C---:B------:R-:W-:Y:S01]  /*1100*/  IMAD R34, R105.reuse, 0x4, R102 ;  /* 0x0000000469227824 */ /* 0x040fe200078e0266 */
[C---:B------:R-:W-:Y:S01]  /*1110*/  IADD3 R16, P5, PT, R20.reuse, R165, RZ ;  /* 0x000000a514107210 */ /* 0x040fe20007fbe0ff */
[----:B------:R-:W4:Y:S01]  /*1120*/  @P0 LDG.E.U8 R247, desc[UR20][R10.64] ;  /* 0x000000140af70981 */ /* 0x000f22000c1e1100 */
[----:B------:R-:W-:Y:S01]  /*1130*/  PRMT R239, RZ, 0x7610, R239 ;  /* 0x00007610ffef7816 */ /* 0x000fe200000000ef */
[----:B------:R-:W-:Y:S01]  /*1140*/  IMAD R64, R105, 0x2, R34 ;  /* 0x0000000269407824 */ /* 0x000fe200078e0222 */
[----:B------:R-:W-:-:S02]  /*1150*/  LEA.HI.X.SX32 R17, R20, R159, 0x1, P5 ;  /* 0x0000009f14117211 */ /* 0x000fc400028f0eff */
[----:B------:R-:W-:Y:S01]  /*1160*/  PRMT R235, RZ, 0x7610, R235 ;  /* 0x00007610ffeb7816 */ /* 0x000fe200000000eb */
[C---:B------:R-:W-:Y:S01]  /*1170*/  IMAD R94, R105.reuse, 0x2, R64 ;  /* 0x00000002695e7824 */ /* 0x040fe200078e0240 */
[C---:B------:R-:W-:Y:S01]  /*1180*/  IADD3 R18, P5, PT, R22.reuse, R165, RZ ;  /* 0x000000a516127210 */ /* 0x040fe20007fbe0ff */
[----:B------:R-:W5:Y:S01]  /*1190*/  @P2 LDG.E.U8 R245, desc[UR20][R16.64] ;  /* 0x0000001410f52981 */ /* 0x000f62000c1e1100 */
[----:B------:R-:W-:Y:S01]  /*11a0*/  PRMT R231, RZ, 0x7610, R231 ;  /* 0x00007610ffe77816 */ /* 0x000fe200000000e7 */
[C---:B------:R-:W-:Y:S01]  /*11b0*/  IMAD R122, R105.reuse, 0x2, R94 ;  /* 0x00000002697a7824 */ /* 0x040fe200078e025e */
[----:B------:R-:W-:Y:S02]  /*11c0*/  LEA.HI.X.SX32 R19, R22, R159, 0x1, P5 ;  /* 0x0000009f16137211 */ /* 0x000fe400028f0eff */
[----:B------:R-:W-:Y:S02]  /*11d0*/  PRMT R233, RZ, 0x7610, R233 ;  /* 0x00007610ffe97816 */ /* 0x000fe400000000e9 */
[----:B------:R-:W-:Y:S01]  /*11e0*/  PRMT R227, RZ, 0x7610, R227 ;  /* 0x00007610ffe37816 */ /* 0x000fe200000000e3 */
[----:B------:R-:W-:Y:S01]  /*11f0*/  IMAD R36, R105, 0x2, R122 ;  /* 0x0000000269247824 */ /* 0x000fe200078e027a */
[----:B------:R-:W-:Y:S01]  /*1200*/  IADD3 R20, P5, PT, R24, R165, RZ ;  /* 0x000000a518147210 */ /* 0x000fe20007fbe0ff */
[----:B------:R-:W2:Y:S01]  /*1210*/  @P4 LDG.E.U8 R243, desc[UR20][R18.64] ;  /* 0x0000001412f34981 */ /* 0x000ea2000c1e1100 */
[----:B------:R-:W-:-:S02]  /*1220*/  PLOP3.LUT P3, PT, PT, PT, UP1, 0x80, 0x8 ;  /* 0x000000000008781c */ /* 0x000fc40003f6f018 */
[C---:B------:R-:W-:Y:S02]  /*1230*/  LOP3.LUT R41, R3.reuse, 0x1a, RZ, 0xfc, !PT ;  /* 0x0000001a03297812 */ /* 0x040fe400078efcff */
[----:B------:R-:W-:Y:S02]  /*1240*/  PRMT R237, RZ, 0x7610, R237 ;  /* 0x00007610ffed7816 */ /* 0x000fe400000000ed */
[----:B------:R-:W-:Y:S02]  /*1250*/  PRMT R232, RZ, 0x7610, R232 ;  /* 0x00007610ffe87816 */ /* 0x000fe400000000e8 */
[----:B------:R-:W-:Y:S02]  /*1260*/  PRMT R229, RZ, 0x7610, R229 ;  /* 0x00007610ffe57816 */ /* 0x000fe400000000e5 */
[----:B------:R-:W-:Y:S02]  /*1270*/  PRMT R176, RZ, 0x7610, R176 ;  /* 0x00007610ffb07816 */ /* 0x000fe400000000b0 */
[----:B------:R-:W-:-:S02]  /*1280*/  LOP3.LUT R47, R3, 0x32, RZ, 0xfc, !PT ;  /* 0x00000032032f7812 */ /* 0x000fc400078efcff */
[----:B------:R-:W-:Y:S02]  /*1290*/  PRMT R225, RZ, 0x7610, R225 ;  /* 0x00007610ffe17816 */ /* 0x000fe400000000e1 */
[----:B------:R-:W-:Y:S02]  /*12a0*/  PRMT R238, RZ, 0x7610, R238 ;  /* 0x00007610ffee7816 */ /* 0x000fe400000000ee */
[----:B------:R-:W-:Y:S02]  /*12b0*/  PRMT R234, RZ, 0x7610, R234 ;  /* 0x00007610ffea7816 */ /* 0x000fe400000000ea */
[----:B------:R-:W-:Y:S02]  /*12c0*/  PRMT R236, RZ, 0x7610, R236 ;  /* 0x00007610ffec7816 */ /* 0x000fe400000000ec */
[----:B------:R-:W-:Y:S02]  /*12d0*/  LOP3.LUT R53, R3, 0x4a, RZ, 0xfc, !PT ;  /* 0x0000004a03357812 */ /* 0x000fe400078efcff */
[----:B------:R-:W-:-:S02]  /*12e0*/  PRMT R240, RZ, 0x7610, R240 ;  /* 0x00007610fff07816 */ /* 0x000fc400000000f0 */
[----:B------:R-:W-:Y:S02]  /*12f0*/  PRMT R244, RZ, 0x7610, R244 ;  /* 0x00007610fff47816 */ /* 0x000fe400000000f4 */
[----:B------:R-:W-:Y:S02]  /*1300*/  PRMT R242, RZ, 0x7610, R242 ;  /* 0x00007610fff27816 */ /* 0x000fe400000000f2 */
[----:B------:R-:W-:Y:S02]  /*1310*/  PRMT R246, RZ, 0x7610, R246 ;  /* 0x00007610fff67816 */ /* 0x000fe400000000f6 */
[----:B------:R-:W-:Y:S02]  /*1320*/  LOP3.LUT R59, R3, 0x5a, RZ, 0xfc, !PT ;  /* 0x0000005a033b7812 */ /* 0x000fe400078efcff */
[----:B------:R-:W-:Y:S02]  /*1330*/  PRMT R250, RZ, 0x7610, R250 ;  /* 0x00007610fffa7816 */ /* 0x000fe400000000fa */
[----:B------:R-:W-:-:S02]  /*1340*/  PRMT R248, RZ, 0x7610, R248 ;  /* 0x00007610fff87816 */ /* 0x000fc400000000f8 */
[----:B------:R-:W-:Y:S02]  /*1350*/  PRMT R223, RZ, 0x7610, R223 ;  /* 0x00007610ffdf7816 */ /* 0x000fe400000000df */
[----:B------:R-:W-:Y:S02]  /*1360*/  PRMT R210, RZ, 0x7610, R210 ;  /* 0x00007610ffd27816 */ /* 0x000fe400000000d2 */
[----:B------:R-:W-:Y:S02]  /*1370*/  PRMT R252, RZ, 0x7610, R252 ;  /* 0x00007610fffc7816 */ /* 0x000fe400000000fc */
[----:B------:R-:W-:Y:S02]  /*1380*/  PRMT R212, RZ, 0x7610, R212 ;  /* 0x00007610ffd47816 */ /* 0x000fe400000000d4 */
[----:B------:R-:W-:Y:S02]  /*1390*/  PRMT R214, RZ, 0x7610, R214 ;  /* 0x00007610ffd67816 */ /* 0x000fe400000000d6 */
[----:B------:R-:W-:-:S02]  /*13a0*/  PRMT R177, RZ, 0x7610, R177 ;  /* 0x00007610ffb17816 */ /* 0x000fc400000000b1 */
[----:B------:R-:W-:Y:S02]  /*13b0*/  PRMT R195, RZ, 0x7610, R195 ;  /* 0x00007610ffc37816 */ /* 0x000fe400000000c3 */
[C---:B------:R-:W-:Y:S02]  /*13c0*/  LOP3.LUT R77, R3.reuse, 0x34, RZ, 0xfc, !PT ;  /* 0x00000034034d7812 */ /* 0x040fe400078efcff */
[----:B------:R-:W-:Y:S02]  /*13d0*/  PRMT R199, RZ, 0x7610, R199 ;  /* 0x00007610ffc77816 */ /* 0x000fe400000000c7 */
[----:B------:R-:W-:Y:S02]  /*13e0*/  PRMT R197, RZ, 0x7610, R197 ;  /* 0x00007610ffc57816 */ /* 0x000fe400000000c5 */
[----:B------:R-:W-:Y:S02]  /*13f0*/  PRMT R201, RZ, 0x7610, R201 ;  /* 0x00007610ffc97816 */ /* 0x000fe400000000c9 */
[----:B------:R-:W-:-:S02]  /*1400*/  LOP3.LUT R83, R3, 0x44, RZ, 0xfc, !PT ;  /* 0x0000004403537812 */ /* 0x000fc400078efcff */
[C---:B------:R-:W-:Y:S02]  /*1410*/  LOP3.LUT R87, R3.reuse, 0x4c, RZ, 0xfc, !PT ;  /* 0x0000004c03577812 */ /* 0x040fe400078efcff */
[----:B------:R-:W-:Y:S02]  /*1420*/  PRMT R216, RZ, 0x7610, R216 ;  /* 0x00007610ffd87816 */ /* 0x000fe400000000d8 */
[----:B------:R-:W-:Y:S02]  /*1430*/  PRMT R203, RZ, 0x7610, R203 ;  /* 0x00007610ffcb7816 */ /* 0x000fe400000000cb */
[----:B------:R-:W-:Y:S02]  /*1440*/  PRMT R205, RZ, 0x7610, R205 ;  /* 0x00007610ffcd7816 */ /* 0x000fe400000000cd */
[----:B------:R-:W-:Y:S02]  /*1450*/  LOP3.LUT R89, R3, 0x5c, RZ, 0xfc, !PT ;  /* 0x0000005c03597812 */ /* 0x000fe400078efcff */
[----:B------:R-:W-:-:S02]  /*1460*/  PRMT R207, RZ, 0x7610, R207 ;  /* 0x00007610ffcf7816 */ /* 0x000fc400000000cf */
[C---:B------:R-:W-:Y:S02]  /*1470*/  LOP3.LUT R93, R3.reuse, 0x64, RZ, 0xfc, !PT ;  /* 0x00000064035d7812 */ /* 0x040fe400078efcff */
[----:B------:R-:W-:Y:S02]  /*1480*/  IABS R127, R5 ;  /* 0x00000005007f7213 */ /* 0x000fe40000000000 */
[----:B------:R-:W-:Y:S02]  /*1490*/  PRMT R209, RZ, 0x7610, R209 ;  /* 0x00007610ffd17816 */ /* 0x000fe400000000d1 */
[----:B------:R-:W-:Y:S02]  /*14a0*/  LOP3.LUT R95, R3, 0x74, RZ, 0xfc, !PT ;  /* 0x00000074035f7812 */ /* 0x000fe400078efcff */
[----:B------:R-:W-:Y:S02]  /*14b0*/  PRMT R211, RZ, 0x7610, R211 ;  /* 0x00007610ffd37816 */ /* 0x000fe400000000d3 */
[----:B------:R-:W-:-:S02]  /*14c0*/  PRMT R213, RZ, 0x7610, R213 ;  /* 0x00007610ffd57816 */ /* 0x000fc400000000d5 */
[C---:B------:R-:W-:Y:S02]  /*14d0*/  LOP3.LUT R99, R3.reuse, 0x6, RZ, 0xfc, !PT ;  /* 0x0000000603637812 */ /* 0x040fe400078efcff */
[----:B------:R-:W-:Y:S02]  /*14e0*/  PRMT R215, RZ, 0x7610, R215 ;  /* 0x00007610ffd77816 */ /* 0x000fe400000000d7 */
[----:B------:R-:W-:Y:S02]  /*14f0*/  LOP3.LUT R101, R3, 0x16, RZ, 0xfc, !PT ;  /* 0x0000001603657812 */ /* 0x000fe400078efcff */
[----:B------:R-:W-:Y:S02]  /*1500*/  PRMT R179, RZ, 0x7610, R179 ;  /* 0x00007610ffb37816 */ /* 0x000fe400000000b3 */
[----:B------:R-:W-:Y:S02]  /*1510*/  PRMT R181, RZ, 0x7610, R181 ;  /* 0x00007610ffb57816 */ /* 0x000fe400000000b5 */
[----:B------:R-:W-:-:S02]  /*1520*/  PRMT R178, RZ, 0x7610, R178 ;  /* 0x00007610ffb27816 */ /* 0x000fc400000000b2 */
[----:B------:R-:W-:Y:S02]  /*1530*/  PRMT R189, RZ, 0x7610, R189 ;  /* 0x00007610ffbd7816 */ /* 0x000fe400000000bd */
[C---:B------:R-:W-:Y:S02]  /*1540*/  LOP3.LUT R113, R3.reuse, 0x36, RZ, 0xfc, !PT ;  /* 0x0000003603717812 */ /* 0x040fe400078efcff */
[----:B------:R-:W-:Y:S01]  /*1550*/  LOP3.LUT R109, R3, 0x46, RZ, 0xfc, !PT ;  /* 0x00000046036d7812 */ /* 0x000fe200078efcff */
[----:B------:R-:W-:Y:S01]  /*1560*/  IMAD.SHL.U32 R161, R12, 0x10, RZ ;  /* 0x000000100ca17824 */ /* 0x000fe200078e00ff */
[----:B------:R-:W-:Y:S01]  /*1570*/  LEA.HI.X.SX32 R21, R24, R159, 0x1, P5 ;  /* 0x0000009f18157211 */ /* 0x000fe200028f0eff */
[----:B------:R-:W-:Y:S01]  /*1580*/  IMAD.SHL.U32 R14, R14, 0x40, RZ ;  /* 0x000000400e0e7824 */ /* 0x000fe200078e00ff */
[----:B------:R-:W-:Y:S01]  /*1590*/  IADD3 R22, P5, PT, R26, R165, RZ ;  /* 0x000000a51a167210 */ /* 0x000fe20007fbe0ff */
[----:B------:R-:W-:Y:S01]  /*15a0*/  IMAD R68, R105, 0x2, R36 ;  /* 0x0000000269447824 */ /* 0x000fe200078e0224 */
[----:B------:R-:W-:Y:S01]  /*15b0*/  ISETP.LT.AND P3, PT, R13, UR7, P3 ;  /* 0x000000070d007c0c */ /* 0x000fe20009f61270 */
[----:B------:R-:W2:Y:S01]  /*15c0*/  @P1 LDG.E.U8 R163, desc[UR20][R20.64] ;  /* 0x0000001414a31981 */ /* 0x000ea2000c1e1100 */
[----:B------:R-:W-:Y:S01]  /*15d0*/  LOP3.LUT R13, R3, 0x38, RZ, 0xfc, !PT ;  /* 0x00000038030d7812 */ /* 0x000fe200078efcff */
[----:B0-----:R-:W0:Y:S01]  /*15e0*/  LDCU UR12, c[0x0][0x3b0] ;  /* 0x00007600ff0c77ac */ /* 0x001e220008000800 */
[----:B------:R-:W-:-:S02]  /*15f0*/  PLOP3.LUT P2, PT, PT, PT, UP1, 0x80, 0x8 ;  /* 0x000000000008781c */ /* 0x000fc40003f4f018 */
[----:B------:R-:W-:Y:S01]  /*1600*/  LEA.HI.X.SX32 R23, R26, R159, 0x1, P5 ;  /* 0x0000009f1a177211 */ /* 0x000fe200028f0eff */
[----:B------:R-:W-:Y:S01]  /*1610*/  IMAD R96, R105, 0x2, R68 ;  /* 0x0000000269607824 */ /* 0x000fe200078e0244 */
[C---:B------:R-:W-:Y:S02]  /*1620*/  IADD3 R24, P5, PT, R28.reuse, R165, RZ ;  /* 0x000000a51c187210 */ /* 0x040fe40007fbe0ff */
[----:B------:R-:W-:Y:S01]  /*1630*/  ISETP.LT.AND P2, PT, R13, UR7, P2 ;  /* 0x000000070d007c0c */ /* 0x000fe20009741270 */
[----:B------:R-:W-:Y:S01]  /*1640*/  IMAD R38, R105, 0x4, R96 ;  /* 0x0000000469267824 */ /* 0x000fe200078e0260 */
[----:B------:R-:W-:Y:S01]  /*1650*/  LOP3.LUT R13, R3, 0x48, RZ, 0xfc, !PT ;  /* 0x00000048030d7812 */ /* 0x000fe200078efcff */
[----:B------:R-:W2:Y:S01]  /*1660*/  @P3 LDG.E.U8 R241, desc[UR20][R22.64] ;  /* 0x0000001416f13981 */ /* 0x000ea2000c1e1100 */
[----:B------:R-:W-:Y:S02]  /*1670*/  PLOP3.LUT P4, PT, PT, PT, UP1, 0x80, 0x8 ;  /* 0x000000000008781c */ /* 0x000fe40003f8f018 */
[----:B------:R-:W-:-:S02]  /*1680*/  LEA.HI.X.SX32 R25, R28, R159, 0x1, P5 ;  /* 0x0000009f1c197211 */ /* 0x000fc400028f0eff */
[C---:B------:R-:W-:Y:S02]  /*1690*/  IADD3 R26, P5, PT, R30.reuse, R165, RZ ;  /* 0x000000a51e1a7210 */ /* 0x040fe40007fbe0ff */
[----:B------:R-:W-:Y:S01]  /*16a0*/  PLOP3.LUT P0, PT, PT, PT, UP1, 0x80, 0x8 ;  /* 0x000000000008781c */ /* 0x000fe20003f0f018 */
[----:B------:R-:W-:Y:S01]  /*16b0*/  IMAD R70, R105, 0x2, R38 ;  /* 0x0000000269467824 */ /* 0x000fe200078e0226 */
[----:B------:R-:W-:Y:S01]  /*16c0*/  ISETP.LT.AND P4, PT, R13, UR7, P4 ;  /* 0x000000070d007c0c */ /* 0x000fe2000a781270 */
[----:B------:R-:W2:Y:S01]  /*16d0*/  @P2 LDG.E.U8 R239, desc[UR20][R24.64] ;  /* 0x0000001418ef2981 */ /* 0x000ea2000c1e1100 */
[----:B------:R-:W-:Y:S02]  /*16e0*/  LEA.HI.X.SX32 R27, R30, R159, 0x1, P5 ;  /* 0x0000009f1e1b7211 */ /* 0x000fe400028f0eff */
[----:B------:R-:W-:Y:S02]  /*16f0*/  IADD3 R28, P5, PT, R32, R165, RZ ;  /* 0x000000a5201c7210 */ /* 0x000fe40007fbe0ff */
[----:B------:R-:W-:Y:S01]  /*1700*/  ISETP.LT.AND P0, PT, R15, UR7, P0 ;  /* 0x000000070f007c0c */ /* 0x000fe20008701270 */
[----:B------:R-:W-:Y:S01]  /*1710*/  IMAD R98, R105, 0x2, R70 ;  /* 0x0000000269627824 */ /* 0x000fe200078e0246 */
[----:B------:R-:W-:-:S02]  /*1720*/  LOP3.LUT R13, R3, 0x50, RZ, 0xfc, !PT ;  /* 0x00000050030d7812 */ /* 0x000fc400078efcff */
[----:B------:R-:W-:Y:S02]  /*1730*/  LOP3.LUT R15, R3, 0x58, RZ, 0xfc, !PT ;  /* 0x00000058030f7812 */ /* 0x000fe400078efcff */
[----:B------:R-:W-:Y:S02]  /*1740*/  PLOP3.LUT P3, PT, PT, PT, UP1, 0x80, 0x8 ;  /* 0x000000000008781c */ /* 0x000fe40003f6f018 */
[----:B------:R-:W-:Y:S02]  /*1750*/  PLOP3.LUT P1, PT, PT, PT, UP1, 0x80, 0x8 ;  /* 0x000000000008781c */ /* 0x000fe40003f2f018 */
[----:B------:R-:W-:Y:S02]  /*1760*/  LEA.HI.X.SX32 R29, R32, R159, 0x1, P5 ;  /* 0x0000009f201d7211 */ /* 0x000fe400028f0eff */
[----:B------:R-:W-:Y:S01]  /*1770*/  IADD3 R30, P5, PT, R34, R165, RZ ;  /* 0x000000a5221e7210 */ /* 0x000fe20007fbe0ff */
[----:B------:R-:W-:Y:S01]  /*1780*/  IMAD R124, R105, 0x2, R98 ;  /* 0x00000002697c7824 */ /* 0x000fe200078e0262 */
[----:B------:R-:W-:Y:S01]  /*1790*/  ISETP.LT.AND P3, PT, R13, UR7, P3 ;  /* 0x000000070d007c0c */ /* 0x000fe20009f61270 */
[----:B------:R-:W2:Y:S01]  /*17a0*/  @P4 LDG.E.U8 R235, desc[UR20][R28.64] ;  /* 0x000000141ceb4981 */ /* 0x000ea2000c1e1100 */
[----:B------:R-:W-:-:S02]  /*17b0*/  ISETP.LT.AND P1, PT, R15, UR7, P1 ;  /* 0x000000070f007c0c */ /* 0x000fc40008f21270 */
[----:B------:R-:W-:Y:S01]  /*17c0*/  LOP3.LUT R13, R3, 0x60, RZ, 0xfc, !PT ;  /* 0x00000060030d7812 */ /* 0x000fe200078efcff */
[----:B------:R-:W2:Y:S01]  /*17d0*/  @P0 LDG.E.U8 R237, desc[UR20][R26.64] ;  /* 0x000000141aed0981 */ /* 0x000ea2000c1e1100 */
[----:B------:R-:W-:Y:S02]  /*17e0*/  PLOP3.LUT P2, PT, PT, PT, UP1, 0x80, 0x8 ;  /* 0x000000000008781c */ /* 0x000fe40003f4f018 */
[----:B------:R-:W-:Y:S01]  /*17f0*/  LEA.HI.X.SX32 R31, R34, R159, 0x1, P5 ;  /* 0x0000009f221f7211 */ /* 0x000fe200028f0eff */
[----:B------:R-:W-:Y:S01]  /*1800*/  IMAD R40, R105, 0x2, R124 ;  /* 0x0000000269287824 */ /* 0x000fe200078e027c */
[----:B------:R-:W-:Y:S02]  /*1810*/  IADD3 R32, P5, PT, R36, R165, RZ ;  /* 0x000000a524207210 */ /* 0x000fe40007fbe0ff */
[----:B------:R-:W-:Y:S01]  /*1820*/  ISETP.LT.AND P2, PT, R13, UR7, P2 ;  /* 0x000000070d007c0c */ /* 0x000fe20009741270 */
[----:B------:R-:W2:Y:S01]  /*1830*/  @P3 LDG.E.U8 R233, desc[UR20][R30.64] ;  /* 0x000000141ee93981 */ /* 0x000ea2000c1e1100 */
[----:B------:R-:W-:-:S02]  /*1840*/  LOP3.LUT R13, R3, 0x68, RZ, 0xfc, !PT ;  /* 0x00000068030d7812 */ /* 0x000fc400078efcff */
[----:B------:R-:W-:Y:S01]  /*1850*/  PLOP3.LUT P4, PT, PT, PT, UP1, 0x80, 0x8 ;  /* 0x000000000008781c */ /* 0x000fe20003f8f018 */
[----:B------:R-:W-:Y:S01]  /*1860*/  IMAD R72, R105, 0x2, R40 ;  /* 0x0000000269487824 */ /* 0x000fe200078e0228 */
[----:B------:R-:W-:Y:S02]  /*1870*/  LEA.HI.X.SX32 R33, R36, R159, 0x1, P5 ;  /* 0x0000009f24217211 */ /* 0x000fe400028f0eff */
[----:B------:R-:W-:Y:S01]  /*1880*/  ISETP.LT.AND P4, PT, R13, UR7, P4 ;  /* 0x000000070d007c0c */ /* 0x000fe2000a781270 */
[C---:B------:R-:W-:Y:S02]  /*1890*/  IMAD R100, R105.reuse, 0x2, R72 ;  /* 0x0000000269647824 */ /* 0x040fe400078e0248 */
[----:B------:R-:W2:Y:S01]  /*18a0*/  @P1 LDG.E.U8 R231, desc[UR20][R32.64] ;  /* 0x0000001420e71981 */ /* 0x000ea2000c1e1100 */
[-C--:B------:R-:W-:Y:S01]  /*18b0*/  IADD3 R36, P1, PT, R40, R165.reuse, RZ ;  /* 0x000000a528247210 */ /* 0x080fe20007f3e0ff */
[----:B------:R-:W-:Y:S01]  /*18c0*/  IMAD R60, R105, 0x4, R100 ;  /* 0x00000004693c7824 */ /* 0x000fe200078e0264 */
[----:B------:R-:W-:-:S02]  /*18d0*/  IADD3 R34, P5, PT, R38, R165, RZ ;  /* 0x000000a526227210 */ /* 0x000fc40007fbe0ff */
[-C--:B------:R-:W-:Y:S02]  /*18e0*/  LEA.HI.X.SX32 R37, R40, R159.reuse, 0x1, P1 ;  /* 0x0000009f28257211 */ /* 0x080fe400008f0eff */
[----:B------:R-:W-:Y:S02]  /*18f0*/  LOP3.LUT R13, R3, 0x2, RZ, 0xfc, !PT ;  /* 0x00000002030d7812 */ /* 0x000fe400078efcff */
[----:B------:R-:W-:Y:S01]  /*1900*/  PLOP3.LUT P3, PT, PT, PT, UP1, 0x80, 0x8 ;  /* 0x000000000008781c */ /* 0x000fe20003f6f018 */
[----:B------:R-:W2:Y:S01]  /*1910*/  @P4 LDG.E.U8 R227, desc[UR20][R36.64] ;  /* 0x0000001424e34981 */ /* 0x000ea2000c1e1100 */
[----:B------:R-:W-:Y:S02]  /*1920*/  LEA.HI.X.SX32 R35, R38, R159, 0x1, P5 ;  /* 0x0000009f26237211 */ /* 0x000fe400028f0eff */
[----:B------:R-:W-:Y:S02]  /*1930*/  IADD3 R38, P5, PT, R60, R165, RZ ;  /* 0x000000a53c267210 */ /* 0x000fe40007fbe0ff */
[----:B------:R-:W-:Y:S01]  /*1940*/  ISETP.LT.AND P3, PT, R13, UR7, P3 ;  /* 0x000000070d007c0c */ /* 0x000fe20009f61270 */
[----:B------:R-:W2:Y:S01]  /*1950*/  @P2 LDG.E.U8 R229, desc[UR20][R34.64] ;  /* 0x0000001422e52981 */ /* 0x000ea2000c1e1100 */
[----:B------:R-:W-:-:S02]  /*1960*/  LOP3.LUT R13, R3, 0xa, RZ, 0xfc, !PT ;  /* 0x0000000a030d7812 */ /* 0x000fc400078efcff */
[----:B------:R-:W-:Y:S02]  /*1970*/  PLOP3.LUT P4, PT, PT, PT, UP1, 0x80, 0x8 ;  /* 0x000000000008781c */ /* 0x000fe40003f8f018 */
[----:B------:R-:W-:Y:S02]  /*1980*/  PLOP3.LUT P1, PT, PT, PT, UP1, 0x80, 0x8 ;  /* 0x000000000008781c */ /* 0x000fe40003f2f018 */
[----:B------:R-:W-:Y:S02]  /*1990*/  LEA.HI.X.SX32 R39, R60, R159, 0x1, P5 ;  /* 0x0000009f3c277211 */ /* 0x000fe400028f0eff */
[----:B------:R-:W-:Y:S02]  /*19a0*/  IADD3 R40, P5, PT, R42, R165, RZ ;  /* 0x000000a52a287210 */ /* 0x000fe40007fbe0ff */
[----:B------:R-:W-:Y:S02]  /*19b0*/  ISETP.LT.AND P4, PT, R13, UR7, P4 ;  /* 0x000000070d007c0c */ /* 0x000fe4000a781270 */
[----:B------:R-:W-:-:S02]  /*19c0*/  ISETP.LT.AND P1, PT, R41, UR7, P1 ;  /* 0x0000000729007c0c */ /* 0x000fc40008f21270 */
[----:B------:R-:W-:Y:S02]  /*19d0*/  LEA.HI.X.SX32 R41, R42, R159, 0x1, P5 ;  /* 0x0000009f2a297211 */ /* 0x000fe400028f0eff */
[C---:B------:R-:W-:Y:S02]  /*19e0*/  IADD3 R42, P5, PT, R44.reuse, R165, RZ ;  /* 0x000000a52c2a7210 */ /* 0x040fe40007fbe0ff */
[C---:B------:R-:W-:Y:S01]  /*19f0*/  LOP3.LUT R15, R3.reuse, 0x70, RZ, 0xfc, !PT ;  /* 0x00000070030f7812 */ /* 0x040fe200078efcff */
[----:B------:R-:W2:Y:S01]  /*1a00*/  @P3 LDG.E.U8 R176, desc[UR20][R40.64] ;  /* 0x0000001428b03981 */ /* 0x000ea2000c1e1100 */
[----:B------:R-:W-:Y:S02]  /*1a10*/  LEA.HI.X.SX32 R43, R44, R159, 0x1, P5 ;  /* 0x0000009f2c2b7211 */ /* 0x000fe400028f0eff */
[----:B------:R-:W-:Y:S02]  /*1a20*/  PLOP3.LUT P0, PT, PT, PT, UP1, 0x80, 0x8 ;  /* 0x000000000008781c */ /* 0x000fe40003f0f018 */
[----:B------:R-:W-:Y:S01]  /*1a30*/  IADD3 R44, P5, PT, R46, R165, RZ ;  /* 0x000000a52e2c7210 */ /* 0x000fe20007fbe0ff */
[----:B------:R-:W2:Y:S01]  /*1a40*/  @P4 LDG.E.U8 R232, desc[UR20][R42.64] ;  /* 0x000000142ae84981 */ /* 0x000ea2000c1e1100 */
[----:B------:R-:W-:-:S02]  /*1a50*/  LOP3.LUT R13, R3, 0x22, RZ, 0xfc, !PT ;  /* 0x00000022030d7812 */ /* 0x000fc400078efcff */
[----:B------:R-:W-:Y:S02]  /*1a60*/  PLOP3.LUT P4, PT, PT, PT, UP1, 0x80, 0x8 ;  /* 0x000000000008781c */ /* 0x000fe40003f8f018 */
[----:B------:R-:W-:Y:S02]  /*1a70*/  ISETP.LT.AND P0, PT, R15, UR7, P0 ;  /* 0x000000070f007c0c */ /* 0x000fe40008701270 */
[----:B------:R-:W-:Y:S02]  /*1a80*/  LOP3.LUT R15, R3, 0x12, RZ, 0xfc, !PT ;  /* 0x00000012030f7812 */ /* 0x000fe400078efcff */
[----:B------:R-:W-:Y:S02]  /*1a90*/  PLOP3.LUT P2, PT, PT, PT, UP1, 0x80, 0x8 ;  /* 0x000000000008781c */ /* 0x000fe40003f4f018 */
[----:B------:R-:W-:Y:S02]  /*1aa0*/  PLOP3.LUT P3, PT, PT, PT, UP1, 0x80, 0x8 ;  /* 0x000000000008781c */ /* 0x000fe40003f6f018 */
[----:B------:R-:W-:-:S02]  /*1ab0*/  LEA.HI.X.SX32 R45, R46, R159, 0x1, P5 ;  /* 0x0000009f2e2d7211 */ /* 0x000fc400028f0eff */
[C---:B------:R-:W-:Y:S02]  /*1ac0*/  IADD3 R46, P5, PT, R48.reuse, R165, RZ ;  /* 0x000000a5302e7210 */ /* 0x040fe40007fbe0ff */
[----:B------:R-:W-:Y:S01]  /*1ad0*/  ISETP.LT.AND P4, PT, R13, UR7, P4 ;  /* 0x000000070d007c0c */ /* 0x000fe2000a781270 */
[----:B------:R-:W2:Y:S01]  /*1ae0*/  @P0 LDG.E.U8 R225, desc[UR20][R38.64] ;  /* 0x0000001426e10981 */ /* 0x000ea2000c1e1100 */
[----:B------:R-:W-:Y:S02]  /*1af0*/  ISETP.LT.AND P2, PT, R15, UR7, P2 ;  /* 0x000000070f007c0c */ /* 0x000fe40009741270 */
[----:B------:R-:W-:Y:S02]  /*1b00*/  ISETP.LT.AND P3, PT, R47, UR7, P3 ;  /* 0x000000072f007c0c */ /* 0x000fe40009f61270 */
[----:B------:R-:W-:Y:S02]  /*1b10*/  LEA.HI.X.SX32 R47, R48, R159, 0x1, P5 ;  /* 0x0000009f302f7211 */ /* 0x000fe400028f0eff */
[----:B------:R-:W-:-:S02]  /*1b20*/  IADD3 R48, P5, PT, R50, R165, RZ ;  /* 0x000000a532307210 */ /* 0x000fc40007fbe0ff */
[----:B------:R-:W-:Y:S01]  /*1b30*/  LOP3.LUT R15, R3, 0x2a, RZ, 0xfc, !PT ;  /* 0x0000002a030f7812 */ /* 0x000fe200078efcff */
[----:B------:R-:W2:Y:S01]  /*1b40*/  @P1 LDG.E.U8 R236, desc[UR20][R46.64] ;  /* 0x000000142eec1981 */ /* 0x000ea2000c1e1100 */
[----:B------:R-:W-:Y:S02]  /*1b50*/  LEA.HI.X.SX32 R49, R50, R159, 0x1, P5 ;  /* 0x0000009f32317211 */ /* 0x000fe400028f0eff */
[C---:B------:R-:W-:Y:S01]  /*1b60*/  IADD3 R50, P5, PT, R52.reuse, R165, RZ ;  /* 0x000000a534327210 */ /* 0x040fe20007fbe0ff */
[----:B------:R-:W2:Y:S01]  /*1b70*/  @P2 LDG.E.U8 R234, desc[UR20][R44.64] ;  /* 0x000000142cea2981 */ /* 0x000ea2000c1e1100 */
[----:B------:R-:W-:Y:S02]  /*1b80*/  PLOP3.LUT P0, PT, PT, PT, UP1, 0x80, 0x8 ;  /* 0x000000000008781c */ /* 0x000fe40003f0f018 */
[----:B------:R-:W-:Y:S01]  /*1b90*/  LEA.HI.X.SX32 R51, R52, R159, 0x1, P5 ;  /* 0x0000009f34337211 */ /* 0x000fe200028f0eff */
[----:B------:R-:W2:Y:S01]  /*1ba0*/  @P4 LDG.E.U8 R238, desc[UR20][R48.64] ;  /* 0x0000001430ee4981 */ /* 0x000ea2000c1e1100 */
[----:B------:R-:W-:-:S02]  /*1bb0*/  PLOP3.LUT P4, PT, PT, PT, UP1, 0x80, 0x8 ;  /* 0x000000000008781c */ /* 0x000fc40003f8f018 */
[----:B------:R-:W-:Y:S02]  /*1bc0*/  IADD3 R52, P5, PT, R54, R165, RZ ;  /* 0x000000a536347210 */ /* 0x000fe40007fbe0ff */
[----:B------:R-:W-:Y:S02]  /*1bd0*/  ISETP.LT.AND P0, PT, R15, UR7, P0 ;  /* 0x000000070f007c0c */ /* 0x000fe40008701270 */
[C---:B------:R-:W-:Y:S02]  /*1be0*/  LOP3.LUT R13, R3.reuse, 0x3a, RZ, 0xfc, !PT ;  /* 0x0000003a030d7812 */ /* 0x040fe400078efcff */
[----:B------:R-:W-:Y:S02]  /*1bf0*/  PLOP3.LUT P2, PT, PT, PT, UP1, 0x80, 0x8 ;  /* 0x000000000008781c */ /* 0x000fe40003f4f018 */
[----:B------:R-:W-:Y:S02]  /*1c00*/  LOP3.LUT R15, R3, 0x42, RZ, 0xfc, !PT ;  /* 0x00000042030f7812 */ /* 0x000fe400078efcff */
[----:B------:R-:W-:-:S02]  /*1c10*/  PLOP3.LUT P1, PT, PT, PT, UP1, 0x80, 0x8 ;  /* 0x000000000008781c */ /* 0x000fc40003f2f018 */
[----:B------:R-:W-:Y:S02]  /*1c20*/  ISETP.LT.AND P4, PT, R53, UR7, P4 ;  /* 0x0000000735007c0c */ /* 0x000fe4000a781270 */
[----:B------:R-:W-:Y:S01]  /*1c30*/  LEA.HI.X.SX32 R53, R54, R159, 0x1, P5 ;  /* 0x0000009f36357211 */ /* 0x000fe200028f0eff */
[----:B------:R-:W-:Y:S01]  /*1c40*/  IMAD R78, R105, 0x2, R60 ;  /* 0x00000002694e7824 */ /* 0x000fe200078e023c */
[----:B------:R-:W-:Y:S01]  /*1c50*/  ISETP.LT.AND P2, PT, R13, UR7, P2 ;  /* 0x000000070d007c0c */ /* 0x000fe20009741270 */
[----:B------:R-:W2:Y:S01]  /*1c60*/  @P0 LDG.E.U8 R240, desc[UR20][R50.64] ;  /* 0x0000001432f00981 */ /* 0x000ea2000c1e1100 */
[C---:B------:R-:W-:Y:S02]  /*1c70*/  IADD3 R54, P5, PT, R56.reuse, R165, RZ ;  /* 0x000000a538367210 */ /* 0x040fe40007fbe0ff */
[----:B------:R-:W-:Y:S01]  /*1c80*/  ISETP.LT.AND P1, PT, R15, UR7, P1 ;  /* 0x000000070f007c0c */ /* 0x000fe20008f21270 */
[----:B------:R-:W2:Y:S01]  /*1c90*/  @P3 LDG.E.U8 R242, desc[UR20][R52.64] ;  /* 0x0000001434f23981 */ /* 0x000ea2000c1e1100 */
[----:B------:R-:W-:-:S02]  /*1ca0*/  LEA.HI.X.SX32 R55, R56, R159, 0x1, P5 ;  /* 0x0000009f38377211 */ /* 0x000fc400028f0eff */
[----:B------:R-:W-:-:S04]  /*1cb0*/  IADD3 R56, P5, PT, R58, R165, RZ ;  /* 0x000000a53a387210 */ /* 0x000fc80007fbe0ff */
[----:B------:R-:W-:Y:S01]  /*1cc0*/  LEA.HI.X.SX32 R57, R58, R159, 0x1, P5 ;  /* 0x0000009f3a397211 */ /* 0x000fe200028f0eff */
[----:B------:R-:W2:Y:S01]  /*1cd0*/  @P2 LDG.E.U8 R244, desc[UR20][R54.64] ;  /* 0x0000001436f42981 */ /* 0x000ea2000c1e1100 */
[----:B------:R-:W-:Y:S01]  /*1ce0*/  LOP3.LUT R15, R3, 0x52, RZ, 0xfc, !PT ;  /* 0x00000052030f7812 */ /* 0x000fe200078efcff */
[----:B------:R-:W-:Y:S01]  /*1cf0*/  IMAD R110, R105, 0x2, R78 ;  /* 0x00000002696e7824 */ /* 0x000fe200078e024e */
[----:B------:R-:W-:Y:S01]  /*1d00*/  PLOP3.LUT P0, PT, PT, PT, UP1, 0x80, 0x8 ;  /* 0x000000000008781c */ /* 0x000fe20003f0f018 */
[----:B------:R-:W2:Y:S01]  /*1d10*/  @P1 LDG.E.U8 R246, desc[UR20][R56.64] ;  /* 0x0000001438f61981 */ /* 0x000ea2000c1e1100 */
[----:B------:R-:W-:Y:S02]  /*1d20*/  PLOP3.LUT P2, PT, PT, PT, UP1, 0x80, 0x8 ;  /* 0x000000000008781c */ /* 0x000fe40003f4f018 */
[----:B------:R-:W-:Y:S02]  /*1d30*/  LOP3.LUT R13, R3, 0x62, RZ, 0xfc, !PT ;  /* 0x00000062030d7812 */ /* 0x000fe400078efcff */
[----:B------:R-:W-:-:S02]  /*1d40*/  PLOP3.LUT P3, PT, PT, PT, UP1, 0x80, 0x8 ;  /* 0x000000000008781c */ /* 0x000fc40003f6f018 */
[C---:B------:R-:W-:Y:S01]  /*1d50*/  IADD3 R58, P1, PT, R62.reuse, R165, RZ ;  /* 0x000000a53e3a7210 */ /* 0x040fe20007f3e0ff */
[----:B------:R-:W-:Y:S01]  /*1d60*/  IMAD R162, R105, 0x2, R110 ;  /* 0x0000000269a27824 */ /* 0x000fe200078e026e */
[----:B------:R-:W-:Y:S02]  /*1d70*/  ISETP.LT.AND P0, PT, R15, UR7, P0 ;  /* 0x000000070f007c0c */ /* 0x000fe40008701270 */
[----:B------:R-:W-:Y:S02]  /*1d80*/  ISETP.LT.AND P2, PT, R59, UR7, P2 ;  /* 0x000000073b007c0c */ /* 0x000fe40009741270 */
[----:B------:R-:W-:Y:S02]  /*1d90*/  ISETP.LT.AND P3, PT, R13, UR7, P3 ;  /* 0x000000070d007c0c */ /* 0x000fe40009f61270 */
[----:B------:R-:W-:Y:S02]  /*1da0*/  LEA.HI.X.SX32 R59, R62, R159, 0x1, P1 ;  /* 0x0000009f3e3b7211 */ /* 0x000fe400008f0eff */
[----:B------:R-:W-:-:S02]  /*1db0*/  LOP3.LUT R13, R3, 0x78, RZ, 0xfc, !PT ;  /* 0x00000078030d7812 */ /* 0x000fc400078efcff */
[----:B------:R-:W-:Y:S01]  /*1dc0*/  PLOP3.LUT P1, PT, PT, PT, UP1, 0x80, 0x8 ;  /* 0x000000000008781c */ /* 0x000fe20003f2f018 */
[----:B------:R-:W-:Y:S01]  /*1dd0*/  IMAD R90, R105, 0x2, R162 ;  /* 0x00000002695a7824 */ /* 0x000fe200078e02a2 */
[C---:B------:R-:W-:Y:S01]  /*1de0*/  IADD3 R60, P5, PT, R64.reuse, R165, RZ ;  /* 0x000000a5403c7210 */ /* 0x040fe20007fbe0ff */
[----:B------:R-:W2:Y:S01]  /*1df0*/  @P4 LDG.E.U8 R248, desc[UR20][R58.64] ;  /* 0x000000143af84981 */ /* 0x000ea2000c1e1100 */
[----:B------:R-:W-:Y:S02]  /*1e00*/  ISETP.LT.AND P1, PT, R13, UR7, P1 ;  /* 0x000000070d007c0c */ /* 0x000fe40008f21270 */
[----:B------:R-:W-:Y:S02]  /*1e10*/  LEA.HI.X.SX32 R61, R64, R159, 0x1, P5 ;  /* 0x0000009f403d7211 */ /* 0x000fe400028f0eff */
[----:B------:R-:W-:Y:S02]  /*1e20*/  IADD3 R62, P5, PT, R90, R165, RZ ;  /* 0x000000a55a3e7210 */ /* 0x000fe40007fbe0ff */
[----:B------:R-:W-:Y:S01]  /*1e30*/  LOP3.LUT R64, R3, 0x72, RZ, 0xfc, !PT ;  /* 0x0000007203407812 */ /* 0x000fe200078efcff */
[----:B------:R-:W2:Y:S01]  /*1e40*/  @P0 LDG.E.U8 R250, desc[UR20][R60.64] ;  /* 0x000000143cfa0981 */ /* 0x000ea2000c1e1100 */
[----:B------:R-:W-:-:S02]  /*1e50*/  PLOP3.LUT P0, PT, PT, PT, UP1, 0x80, 0x8 ;  /* 0x000000000008781c */ /* 0x000fc40003f0f018 */
[----:B------:R-:W-:Y:S02]  /*1e60*/  LEA.HI.X.SX32 R63, R90, R159, 0x1, P5 ;  /* 0x0000009f5a3f7211 */ /* 0x000fe400028f0eff */
[----:B------:R-:W-:Y:S02]  /*1e70*/  ISETP.LT.AND P0, PT, R64, UR7, P0 ;  /* 0x0000000740007c0c */ /* 0x000fe40008701270 */
[----:B------:R-:W-:Y:S01]  /*1e80*/  LOP3.LUT R15, R3, 0x6a, RZ, 0xfc, !PT ;  /* 0x0000006a030f7812 */ /* 0x000fe200078efcff */
[----:B------:R-:W2:Y:S01]  /*1e90*/  @P1 LDG.E.U8 R223, desc[UR20][R62.64] ;  /* 0x000000143edf1981 */ /* 0x000ea2000c1e1100 */
[----:B------:R-:W-:Y:S02]  /*1ea0*/  PLOP3.LUT P4, PT, PT, PT, UP1, 0x80, 0x8 ;  /* 0x000000000008781c */ /* 0x000fe40003f8f018 */
[-C--:B------:R-:W-:Y:S02]  /*1eb0*/  IADD3 R64, P5, PT, R68, R165.reuse, RZ ;  /* 0x000000a544407210 */ /* 0x080fe40007fbe0ff */
[----:B------:R-:W-:-:S02]  /*1ec0*/  IADD3 R66, P1, PT, R70, R165, RZ ;  /* 0x000000a546427210 */ /* 0x000fc40007f3e0ff */
[----:B------:R-:W-:Y:S02]  /*1ed0*/  ISETP.LT.AND P4, PT, R15, UR7, P4 ;  /* 0x000000070f007c0c */ /* 0x000fe4000a781270 */
[-C--:B------:R-:W-:Y:S02]  /*1ee0*/  LEA.HI.X.SX32 R65, R68, R159.reuse, 0x1, P5 ;  /* 0x0000009f44417211 */ /* 0x080fe400028f0eff */
[----:B------:R-:W-:Y:S02]  /*1ef0*/  LOP3.LUT R15, R3, 0x4, RZ, 0xfc, !PT ;  /* 0x00000004030f7812 */ /* 0x000fe400078efcff */
[----:B------:R-:W-:Y:S01]  /*1f00*/  PLOP3.LUT P5, PT, PT, PT, UP1, 0x80, 0x8 ;  /* 0x000000000008781c */ /* 0x000fe20003faf018 */
[----:B------:R-:W2:Y:S01]  /*1f10*/  @P2 LDG.E.U8 R252, desc[UR20][R64.64] ;  /* 0x0000001440fc2981 */ /* 0x000ea2000c1e1100 */
[----:B------:R-:W-:Y:S02]  /*1f20*/  LEA.HI.X.SX32 R67, R70, R159, 0x1, P1 ;  /* 0x0000009f46437211 */ /* 0x000fe400008f0eff */
[----:B------:R-:W-:-:S02]  /*1f30*/  ISETP.LT.AND P1, PT, R15, UR7, P5 ;  /* 0x000000070f007c0c */ /* 0x000fc4000af21270 */
[C---:B------:R-:W-:Y:S01]  /*1f40*/  IADD3 R68, P5, PT, R72.reuse, R165, RZ ;  /* 0x000000a548447210 */ /* 0x040fe20007fbe0ff */
[----:B------:R-:W2:Y:S01]  /*1f50*/  @P3 LDG.E.U8 R210, desc[UR20][R66.64] ;  /* 0x0000001442d23981 */ /* 0x000ea2000c1e1100 */
[C---:B------:R-:W-:Y:S02]  /*1f60*/  LOP3.LUT R70, R3.reuse, 0x14, RZ, 0xfc, !PT ;  /* 0x0000001403467812 */ /* 0x040fe400078efcff */
[----:B------:R-:W-:Y:S02]  /*1f70*/  PLOP3.LUT P3, PT, PT, PT, UP1, 0x80, 0x8 ;  /* 0x000000000008781c */ /* 0x000fe40003f6f018 */
[----:B------:R-:W-:Y:S02]  /*1f80*/  LEA.HI.X.SX32 R69, R72, R159, 0x1, P5 ;  /* 0x0000009f48457211 */ /* 0x000fe400028f0eff */
[----:B------:R-:W-:Y:S02]  /*1f90*/  ISETP.LT.AND P3, PT, R70, UR7, P3 ;  /* 0x0000000746007c0c */ /* 0x000fe40009f61270 */
[----:B------:R-:W-:Y:S01]  /*1fa0*/  LOP3.LUT R15, R3, 0xc, RZ, 0xfc, !PT ;  /* 0x0000000c030f7812 */ /* 0x000fe200078efcff */
[----:B------:R-:W2:Y:S01]  /*1fb0*/  @P4 LDG.E.U8 R212, desc[UR20][R68.64] ;  /* 0x0000001444d44981 */ /* 0x000ea2000c1e1100 */
[----:B------:R-:W-:-:S02]  /*1fc0*/  PLOP3.LUT P2, PT, PT, PT, UP1, 0x80, 0x8 ;  /* 0x000000000008781c */ /* 0x000fc40003f4f018 */
[-C--:B------:R-:W-:Y:S02]  /*1fd0*/  IADD3 R70, P5, PT, R78, R165.reuse, RZ ;  /* 0x000000a54e467210 */ /* 0x080fe40007fbe0ff */
[----:B------:R-:W-:Y:S02]  /*1fe0*/  ISETP.LT.AND P2, PT, R15, UR7, P2 ;  /* 0x000000070f007c0c */ /* 0x000fe40009741270 */
[----:B------:R-:W-:Y:S02]  /*1ff0*/  IADD3 R72, P4, PT, R74, R165, RZ ;  /* 0x000000a54a487210 */ /* 0x000fe40007f9e0ff */
[-C--:B------:R-:W-:Y:S02]  /*2000*/  LEA.HI.X.SX32 R71, R78, R159.reuse, 0x1, P5 ;  /* 0x0000009f4e477211 */ /* 0x080fe400028f0eff */
[----:B------:R-:W-:Y:S02]  /*2010*/  LOP3.LUT R15, R3, 0x1c, RZ, 0xfc, !PT ;  /* 0x0000001c030f7812 */ /* 0x000fe400078efcff */
[----:B------:R-:W-:Y:S01]  /*2020*/  PLOP3.LUT P5, PT, PT, PT, UP1, 0x80, 0x8 ;  /* 0x000000000008781c */ /* 0x000fe20003faf018 */
[----:B------:R-:W2:Y:S01]  /*2030*/  @P0 LDG.E.U8 R214, desc[UR20][R70.64] ;  /* 0x0000001446d60981 */ /* 0x000ea2000c1e1100 */
[----:B------:R-:W-:-:S02]  /*2040*/  LEA.HI.X.SX32 R73, R74, R159, 0x1, P4 ;  /* 0x0000009f4a497211 */ /* 0x000fc400020f0eff */
[----:B------:R-:W-:Y:S02]  /*2050*/  ISETP.LT.AND P4, PT, R15, UR7, P5 ;  /* 0x000000070f007c0c */ /* 0x000fe4000af81270 */
[C---:B------:R-:W-:Y:S01]  /*2060*/  IADD3 R74, P5, PT, R76.reuse, R165, RZ ;  /* 0x000000a54c4a7210 */ /* 0x040fe20007fbe0ff */
[----:B------:R-:W2:Y:S01]  /*2070*/  @P1 LDG.E.U8 R177, desc[UR20][R72.64] ;  /* 0x0000001448b11981 */ /* 0x000ea2000c1e1100 */
[----:B------:R-:W-:Y:S02]  /*2080*/  PLOP3.LUT P0, PT, PT, PT, UP1, 0x80, 0x8 ;  /* 0x000000000008781c */ /* 0x000fe40003f0f018 */
[----:B------:R-:W-:Y:S02]  /*2090*/  LEA.HI.X.SX32 R75, R76, R159, 0x1, P5 ;  /* 0x0000009f4c4b7211 */ /* 0x000fe400028f0eff */
[----:B------:R-:W-:Y:S02]  /*20a0*/  LOP3.LUT R15, R3, 0x2c, RZ, 0xfc, !PT ;  /* 0x0000002c030f7812 */ /* 0x000fe400078efcff */
[----:B------:R-:W-:Y:S01]  /*20b0*/  PLOP3.LUT P1, PT, PT, PT, UP1, 0x80, 0x8 ;  /* 0x000000000008781c */ /* 0x000fe20003f2f018 */
[----:B------:R-:W2:Y:S01]  /*20c0*/  @P2 LDG.E.U8 R195, desc[UR20][R74.64] ;  /* 0x000000144ac32981 */ /* 0x000ea2000c1e1100 */
[----:B------:R-:W-:-:S02]  /*20d0*/  IADD3 R76, P5, PT, R84, R165, RZ ;  /* 0x000000a5544c7210 */ /* 0x000fc40007fbe0ff */
[----:B------:R-:W-:Y:S02]  /*20e0*/  ISETP.LT.AND P0, PT, R77, UR7, P0 ;  /* 0x000000074d007c0c */ /* 0x000fe40008701270 */
[----:B------:R-:W-:Y:S02]  /*20f0*/  IADD3 R78, P2, PT, R80, R165, RZ ;  /* 0x000000a5504e7210 */ /* 0x000fe40007f5e0ff */
[----:B------:R-:W-:Y:S02]  /*2100*/  ISETP.LT.AND P1, PT, R15, UR7, P1 ;  /* 0x000000070f007c0c */ /* 0x000fe40008f21270 */
[-C--:B------:R-:W-:Y:S02]  /*2110*/  LEA.HI.X.SX32 R77, R84, R159.reuse, 0x1, P5 ;  /* 0x0000009f544d7211 */ /* 0x080fe400028f0eff */
[----:B------:R-:W-:Y:S02]  /*2120*/  LOP3.LUT R15, R3, 0x3c, RZ, 0xfc, !PT ;  /* 0x0000003c030f7812 */ /* 0x000fe400078efcff */
[----:B------:R-:W-:Y:S01]  /*2130*/  PLOP3.LUT P5, PT, PT, PT, UP1, 0x80, 0x8 ;  /* 0x000000000008781c */ /* 0x000fe20003faf018 */
[----:B------:R-:W-:Y:S01]  /*2140*/  IMAD R120, R105, 0x2, R90 ;  /* 0x0000000269787824 */ /* 0x000fe200078e025a */
[----:B------:R-:W-:Y:S01]  /*2150*/  LEA.HI.X.SX32 R79, R80, R159, 0x1, P2 ;  /* 0x0000009f504f7211 */ /* 0x000fe200010f0eff */
[----:B------:R-:W2:Y:S01]  /*2160*/  @P3 LDG.E.U8 R197, desc[UR20][R76.64] ;  /* 0x000000144cc53981 */ /* 0x000ea2000c1e1100 */
[----:B------:R-:W-:-:S02]  /*2170*/  ISETP.LT.AND P2, PT, R15, UR7, P5 ;  /* 0x000000070f007c0c */ /* 0x000fc4000af41270 */
[C---:B------:R-:W-:Y:S01]  /*2180*/  IADD3 R80, P5, PT, R82.reuse, R165, RZ ;  /* 0x000000a552507210 */ /* 0x040fe20007fbe0ff */
[----:B------:R-:W2:Y:S01]  /*2190*/  @P4 LDG.E.U8 R199, desc[UR20][R78.64] ;  /* 0x000000144ec74981 */ /* 0x000ea2000c1e1100 */
[----:B------:R-:W-:Y:S02]  /*21a0*/  LOP3.LUT R15, R3, 0x7a, RZ, 0xfc, !PT ;  /* 0x0000007a030f7812 */ /* 0x000fe400078efcff */
[----:B------:R-:W-:Y:S02]  /*21b0*/  PLOP3.LUT P4, PT, PT, PT, UP1, 0x80, 0x8 ;  /* 0x000000000008781c */ /* 0x000fe40003f8f018 */
[----:B------:R-:W-:Y:S02]  /*21c0*/  LEA.HI.X.SX32 R81, R82, R159, 0x1, P5 ;  /* 0x0000009f52517211 */ /* 0x000fe400028f0eff */
[----:B------:R-:W-:Y:S02]  /*21d0*/  PLOP3.LUT P3, PT, PT, PT, UP1, 0x80, 0x8 ;  /* 0x000000000008781c */ /* 0x000fe40003f6f018 */
[----:B------:R-:W-:Y:S01]  /*21e0*/  IADD3 R82, P5, PT, R120, R165, RZ ;  /* 0x000000a578527210 */ /* 0x000fe20007fbe0ff */
[----:B------:R-:W2:Y:S01]  /*21f0*/  @P1 LDG.E.U8 R201, desc[UR20][R80.64] ;  /* 0x0000001450c91981 */ /* 0x000ea2000c1e1100 */
[----:B------:R-:W-:-:S02]  /*2200*/  ISETP.LT.AND P4, PT, R15, UR7, P4 ;  /* 0x000000070f007c0c */ /* 0x000fc4000a781270 */
[----:B------:R-:W-:Y:S02]  /*2210*/  ISETP.LT.AND P3, PT, R83, UR7, P3 ;  /* 0x0000000753007c0c */ /* 0x000fe40009f61270 */
[----:B------:R-:W-:Y:S02]  /*2220*/  IADD3 R84, P1, PT, R86, R165, RZ ;  /* 0x000000a556547210 */ /* 0x000fe40007f3e0ff */
[-C--:B------:R-:W-:Y:S02]  /*2230*/  LEA.HI.X.SX32 R83, R120, R159.reuse, 0x1, P5 ;  /* 0x0000009f78537211 */ /* 0x080fe400028f0eff */
[----:B------:R-:W-:Y:S02]  /*2240*/  PLOP3.LUT P5, PT, PT, PT, UP1, 0x80, 0x8 ;  /* 0x000000000008781c */ /* 0x000fe40003faf018 */
[----:B------:R-:W-:Y:S02]  /*2250*/  LEA.HI.X.SX32 R85, R86, R159, 0x1, P1 ;  /* 0x0000009f56557211 */ /* 0x000fe400008f0eff */
[----:B------:R-:W-:Y:S01]  /*2260*/  ISETP.LT.AND P1, PT, R87, UR7, P5 ;  /* 0x0000000757007c0c */ /* 0x000fe2000af21270 */
[----:B------:R-:W2:Y:S01]  /*2270*/  @P4 LDG.E.U8 R216, desc[UR20][R82.64] ;  /* 0x0000001452d84981 */ /* 0x000ea2000c1e1100 */
[----:B------:R-:W-:-:S02]  /*2280*/  IADD3 R86, P5, PT, R88, R165, RZ ;  /* 0x000000a558567210 */ /* 0x000fc40007fbe0ff */
[----:B------:R-:W-:Y:S01]  /*2290*/  LOP3.LUT R90, R3, 0x54, RZ, 0xfc, !PT ;  /* 0x00000054035a7812 */ /* 0x000fe200078efcff */
[----:B------:R-:W2:Y:S01]  /*22a0*/  @P0 LDG.E.U8 R203, desc[UR20][R84.64] ;  /* 0x0000001454cb0981 */ /* 0x000ea2000c1e1100 */
[----:B------:R-:W-:Y:S02]  /*22b0*/  LEA.HI.X.SX32 R87, R88, R159, 0x1, P5 ;  /* 0x0000009f58577211 */ /* 0x000fe400028f0eff */
[----:B------:R-:W-:Y:S02]  /*22c0*/  PLOP3.LUT P4, PT, PT, PT, UP1, 0x80, 0x8 ;  /* 0x000000000008781c */ /* 0x000fe40003f8f018 */
[----:B------:R-:W-:Y:S01]  /*22d0*/  PLOP3.LUT P0, PT, PT, PT, UP1, 0x80, 0x8 ;  /* 0x000000000008781c */ /* 0x000fe20003f0f018 */
[----:B------:R-:W2:Y:S01]  /*22e0*/  @P2 LDG.E.U8 R205, desc[UR20][R86.64] ;  /* 0x0000001456cd2981 */ /* 0x000ea2000c1e1100 */
[----:B------:R-:W-:Y:S02]  /*22f0*/  IADD3 R88, P5, PT, R92, R165, RZ ;  /* 0x000000a55c587210 */ /* 0x000fe40007fbe0ff */
[----:B------:R-:W-:-:S02]  /*2300*/  ISETP.LT.AND P4, PT, R90, UR7, P4 ;  /* 0x000000075a007c0c */ /* 0x000fc4000a781270 */
[----:B------:R-:W-:Y:S02]  /*2310*/  ISETP.LT.AND P0, PT, R89, UR7, P0 ;  /* 0x0000000759007c0c */ /* 0x000fe40008701270 */
[----:B------:R-:W-:Y:S02]  /*2320*/  IADD3 R90, P2, PT, R102, R165, RZ ;  /* 0x000000a5665a7210 */ /* 0x000fe40007f5e0ff */
[-C--:B------:R-:W-:Y:S02]  /*2330*/  LEA.HI.X.SX32 R89, R92, R159.reuse, 0x1, P5 ;  /* 0x0000009f5c597211 */ /* 0x080fe400028f0eff */
[----:B------:R-:W-:Y:S02]  /*2340*/  PLOP3.LUT P5, PT, PT, PT, UP1, 0x80, 0x8 ;  /* 0x000000000008781c */ /* 0x000fe40003faf018 */
[----:B------:R-:W-:Y:S01]  /*2350*/  LEA.HI.X.SX32 R91, R102, R159, 0x1, P2 ;  /* 0x0000009f665b7211 */ /* 0x000fe200010f0eff */
[----:B------:R-:W2:Y:S01]  /*2360*/  @P3 LDG.E.U8 R207, desc[UR20][R88.64] ;  /* 0x0000001458cf3981 */ /* 0x000ea2000c1e1100 */
[----:B------:R-:W-:Y:S01]  /*2370*/  ISETP.LT.AND P2, PT, R93, UR7, P5 ;  /* 0x000000075d007c0c */ /* 0x000fe2000af41270 */
[----:B------:R-:W1:Y:S01]  /*2380*/  I2F.RP R106, R127 ;  /* 0x0000007f006a7306 */ /* 0x000e620000209400 */
[----:B------:R-:W-:Y:S01]  /*2390*/  LOP3.LUT R93, R3, 0x6c, RZ, 0xfc, !PT ;  /* 0x0000006c035d7812 */ /* 0x000fe200078efcff */
[----:B------:R-:W2:Y:S01]  /*23a0*/  @P1 LDG.E.U8 R209, desc[UR20][R90.64] ;  /* 0x000000145ad11981 */ /* 0x000ea2000c1e1100 */
[----:B------:R-:W-:-:S02]  /*23b0*/  PLOP3.LUT P3, PT, PT, PT, UP1, 0x80, 0x8 ;  /* 0x000000000008781c */ /* 0x000fc40003f6f018 */
[C---:B------:R-:W-:Y:S02]  /*23c0*/  IADD3 R92, P5, PT, R94.reuse, R165, RZ ;  /* 0x000000a55e5c7210 */ /* 0x040fe40007fbe0ff */
[----:B------:R-:W-:Y:S02]  /*23d0*/  ISETP.LT.AND P3, PT, R93, UR7, P3 ;  /* 0x000000075d007c0c */ /* 0x000fe40009f61270 */
[----:B------:R-:W-:Y:S02]  /*23e0*/  PLOP3.LUT P1, PT, PT, PT, UP1, 0x80, 0x8 ;  /* 0x000000000008781c */ /* 0x000fe40003f2f018 */
[----:B------:R-:W-:Y:S02]  /*23f0*/  LEA.HI.X.SX32 R93, R94, R159, 0x1, P5 ;  /* 0x0000009f5e5d7211 */ /* 0x000fe400028f0eff */
[C---:B------:R-:W-:Y:S02]  /*2400*/  IADD3 R94, P5, PT, R96.reuse, R165, RZ ;  /* 0x000000a5605e7210 */ /* 0x040fe40007fbe0ff */
[----:B------:R-:W-:Y:S01]  /*2410*/  ISETP.LT.AND P1, PT, R95, UR7, P1 ;  /* 0x000000075f007c0c */ /* 0x000fe20008f21270 */
[----:B------:R-:W2:Y:S01]  /*2420*/  @P4 LDG.E.U8 R211, desc[UR20][R92.64] ;  /* 0x000000145cd34981 */ /* 0x000ea2000c1e1100 */
[----:B------:R-:W-:-:S02]  /*2430*/  LEA.HI.X.SX32 R95, R96, R159, 0x1, P5 ;  /* 0x0000009f605f7211 */ /* 0x000fc400028f0eff */
[C---:B------:R-:W-:Y:S01]  /*2440*/  IADD3 R96, P5, PT, R98.reuse, R165, RZ ;  /* 0x000000a562607210 */ /* 0x040fe20007fbe0ff */
[----:B-1----:R-:W1:Y:S01]  /*2450*/  MUFU.RCP R106, R106 ;  /* 0x0000006a006a7308 */ /* 0x002e620000001000 */
[----:B------:R-:W-:Y:S01]  /*2460*/  PLOP3.LUT P4, PT, PT, PT, UP1, 0x80, 0x8 ;  /* 0x000000000008781c */ /* 0x000fe20003f8f018 */
[----:B------:R-:W2:Y:S01]  /*2470*/  @P0 LDG.E.U8 R213, desc[UR20][R94.64] ;  /* 0x000000145ed50981 */ /* 0x000ea2000c1e1100 */
[----:B------:R-:W-:Y:S02]  /*2480*/  LEA.HI.X.SX32 R97, R98, R159, 0x1, P5 ;  /* 0x0000009f62617211 */ /* 0x000fe400028f0eff */
[----:B------:R-:W-:Y:S02]  /*2490*/  IADD3 R98, P5, PT, R100, R165, RZ ;  /* 0x000000a564627210 */ /* 0x000fe40007fbe0ff */
[----:B------:R-:W-:Y:S01]  /*24a0*/  PLOP3.LUT P0, PT, PT, PT, UP1, 0x80, 0x8 ;  /* 0x000000000008781c */ /* 0x000fe20003f0f018 */
[----:B------:R-:W2:Y:S01]  /*24b0*/  @P2 LDG.E.U8 R215, desc[UR20][R96.64] ;  /* 0x0000001460d72981 */ /* 0x000ea2000c1e1100 */
[----:B------:R-:W-:-:S02]  /*24c0*/  ISETP.LT.AND P4, PT, R99, UR7, P4 ;  /* 0x0000000763007c0c */ /* 0x000fc4000a781270 */
        /* <DEDUP_REMOVED lines=9> */
[----:B------:R-:W-:Y:S01]  /*2560*/  LEA.HI.X.SX32 R103, R104, R159, 0x1, P3 ;  /* 0x0000009f68677211 */ /* 0x000fe200018f0eff */
[----:B-1----:R-:W-:Y:S01]  /*2570*/  VIADD R110, R106, 0xffffffe ;  /* 0x0ffffffe6a6e7836 */ /* 0x002fe20000000000 */
[----:B------:R-:W-:Y:S01]  /*2580*/  LOP3.LUT R104, R3, 0x24, RZ, 0xfc, !PT ;  /* 0x0000002403687812 */ /* 0x000fe200078efcff */
[----:B------:R-:W2:Y:S01]  /*2590*/  @P1 LDG.E.U8 R181, desc[UR20][R100.64] ;  /* 0x0000001464b51981 */ /* 0x000ea2000c1e1100 */
[----:B------:R-:W-:Y:S01]  /*25a0*/  PLOP3.LUT P3, PT, PT, PT, UP1, 0x80, 0x8 ;  /* 0x000000000008781c */ /* 0x000fe20003f6f018 */
[----:B------:R-:W1:Y:S01]  /*25b0*/  F2I.FTZ.U32.TRUNC.NTZ R111, R110 ;  /* 0x0000006e006f7305 */ /* 0x000e62000021f000 */
[----:B------:R-:W-:Y:S01]  /*25c0*/  IMAD R120, R105, 0x2, R120 ;  /* 0x0000000269787824 */ /* 0x000fe200078e0278 */
[----:B------:R-:W2:Y:S01]  /*25d0*/  @P4 LDG.E.U8 R178, desc[UR20][R102.64] ;  /* 0x0000001466b24981 */ /* 0x000ea2000c1e1100 */
[----:B------:R-:W-:-:S02]  /*25e0*/  ISETP.LT.AND P1, PT, R104, UR7, P3 ;  /* 0x0000000768007c0c */ /* 0x000fc40009f21270 */
[----:B------:R-:W-:-:S04]  /*25f0*/  IADD3 R106, P5, PT, R108, R165, RZ ;  /* 0x000000a56c6a7210 */ /* 0x000fc80007fbe0ff */
[----:B------:R-:W-:Y:S02]  /*2600*/  LEA.HI.X.SX32 R107, R108, R159, 0x1, P5 ;  /* 0x0000009f6c6b7211 */ /* 0x000fe400028f0eff */
[----:B------:R-:W-:Y:S02]  /*2610*/  PLOP3.LUT P4, PT, PT, PT, UP1, 0x80, 0x8 ;  /* 0x000000000008781c */ /* 0x000fe40003f8f018 */
[----:B------:R-:W-:-:S03]  /*2620*/  PLOP3.LUT P3, PT, PT, PT, UP1, 0x80, 0x8 ;  /* 0x000000000008781c */ /* 0x000fc60003f6f018 */
[----:B------:R-:W2:Y:S01]  /*2630*/  @P1 LDG.E.U8 R189, desc[UR20][R106.64] ;  /* 0x000000146abd1981 */ /* 0x000ea2000c1e1100 */
[C---:B------:R-:W-:Y:S02]  /*2640*/  IADD3 R108, P1, PT, R120.reuse, R165, RZ ;  /* 0x000000a5786c7210 */ /* 0x040fe40007f3e0ff */
[----:B------:R-:W-:Y:S01]  /*2650*/  ISETP.LT.AND P4, PT, R113, UR7, P4 ;  /* 0x0000000771007c0c */ /* 0x000fe2000a781270 */
[----:B-1----:R-:W-:Y:S01]  /*2660*/  IMAD.MOV R113, RZ, RZ, -R111 ;  /* 0x000000ffff717224 */ /* 0x002fe200078e0a6f */
[----:B------:R-:W-:Y:S02]  /*2670*/  ISETP.LT.AND P3, PT, R109, UR7, P3 ;  /* 0x000000076d007c0c */ /* 0x000fe40009f61270 */
[----:B------:R-:W-:Y:S01]  /*2680*/  LEA.HI.X.SX32 R109, R120, R159, 0x1, P1 ;  /* 0x0000009f786d7211 */ /* 0x000fe200008f0eff */
[----:B------:R-:W-:Y:S01]  /*2690*/  IMAD.MOV.U32 R120, RZ, RZ, R113 ;  /* 0x000000ffff787224 */ /* 0x000fe200078e0071 */
[----:B------:R-:W-:Y:S02]  /*26a0*/  LOP3.LUT R110, R3, 0x56, RZ, 0xfc, !PT ;  /* 0x00000056036e7812 */ /* 0x000fe400078efcff */
[----:B------:R-:W-:-:S02]  /*26b0*/  PLOP3.LUT P1, PT, PT, PT, UP1, 0x80, 0x8 ;  /* 0x000000000008781c */ /* 0x000fc40003f2f018 */
[----:B------:R-:W-:Y:S02]  /*26c0*/  LOP3.LUT R105, R3, 0x7c, RZ, 0xfc, !PT ;  /* 0x0000007c03697812 */ /* 0x000fe400078efcff */
[----:B------:R-:W-:Y:S02]  /*26d0*/  PLOP3.LUT P5, PT, PT, PT, UP1, 0x80, 0x8 ;  /* 0x000000000008781c */ /* 0x000fe40003faf018 */
[----:B------:R-:W-:Y:S01]  /*26e0*/  LOP3.LUT R161, R161, 0x30, RZ, 0xc0, !PT ;  /* 0x00000030a1a17812 */ /* 0x000fe200078ec0ff */
[----:B------:R-:W-:Y:S01]  /*26f0*/  IMAD R113, R120, R127, RZ ;  /* 0x0000007f78717224 */ /* 0x000fe200078e02ff */
[----:B------:R-:W-:Y:S01]  /*2700*/  ISETP.LT.AND P1, PT, R110, UR7, P1 ;  /* 0x000000076e007c0c */ /* 0x000fe20008f21270 */
[----:B------:R-:W-:Y:S01]  /*2710*/  IMAD.MOV.U32 R110, RZ, RZ, RZ ;  /* 0x000000ffff6e7224 */ /* 0x000fe200078e00ff */
[----:B------:R-:W-:Y:S02]  /*2720*/  ISETP.LT.AND P5, PT, R105, UR7, P5 ;  /* 0x0000000769007c0c */ /* 0x000fe4000afa1270 */
[----:B------:R-:W-:Y:S01]  /*2730*/  LOP3.LUT R137, R14, R161, RZ, 0xfc, !PT ;  /* 0x000000a10e897212 */ /* 0x000fe200078efcff */
[----:B------:R-:W-:-:S03]  /*2740*/  IMAD.HI.U32 R160, R111, R113, R110 ;  /* 0x000000716fa07227 */ /* 0x000fc600078e006e */
[----:B------:R-:W-:Y:S02]  /*2750*/  IABS R140, R137 ;  /* 0x00000089008c7213 */ /* 0x000fe40000000000 */
[----:B------:R-:W-:Y:S02]  /*2760*/  PRMT R191, RZ, 0x7610, R191 ;  /* 0x00007610ffbf7816 */ /* 0x000fe400000000bf */
[--C-:B------:R-:W-:Y:S01]  /*2770*/  LOP3.LUT R132, R14, 0x3, R161.reuse, 0xfe, !PT ;  /* 0x000000030e847812 */ /* 0x100fe200078efea1 */
[----:B------:R-:W-:Y:S01]  /*2780*/  IMAD.HI.U32 R113, R160, R140, RZ ;  /* 0x0000008ca0717227 */ /* 0x000fe200078e00ff */
[C-C-:B------:R-:W-:Y:S02]  /*2790*/  LOP3.LUT R135, R14.reuse, 0x1, R161.reuse, 0xfe, !PT ;  /* 0x000000010e877812 */ /* 0x140fe400078efea1 */
[----:B------:R-:W-:Y:S01]  /*27a0*/  LOP3.LUT R126, R14, 0x2, R161, 0xfe, !PT ;  /* 0x000000020e7e7812 */ /* 0x000fe200078efea1 */
[----:B------:R-:W2:Y:S01]  /*27b0*/  @P5 LDG.E.U8 R191, desc[UR20][R108.64] ;  /* 0x000000146cbf5981 */ /* 0x000ea2000c1e1100 */
[----:B------:R-:W-:Y:S01]  /*27c0*/  IMAD.MOV R113, RZ, RZ, -R113 ;  /* 0x000000ffff717224 */ /* 0x000fe200078e0a71 */
[----:B------:R-:W-:-:S02]  /*27d0*/  IABS R134, R132 ;  /* 0x0000008400867213 */ /* 0x000fc40000000000 */
[----:B------:R-:W-:Y:S02]  /*27e0*/  IABS R136, R135 ;  /* 0x0000008700887213 */ /* 0x000fe40000000000 */
[C---:B------:R-:W-:Y:S02]  /*27f0*/  IADD3 R110, P5, PT, R112.reuse, R165, RZ ;  /* 0x000000a5706e7210 */ /* 0x040fe40007fbe0ff */
[----:B------:R-:W-:Y:S01]  /*2800*/  IABS R138, R126 ;  /* 0x0000007e008a7213 */ /* 0x000fe20000000000 */
[----:B------:R-:W-:Y:S01]  /*2810*/  IMAD R140, R127, R113, R140 ;  /* 0x000000717f8c7224 */ /* 0x000fe200078e028c */
[----:B------:R-:W-:Y:S01]  /*2820*/  LEA.HI.X.SX32 R111, R112, R159, 0x1, P5 ;  /* 0x0000009f706f7211 */ /* 0x000fe200028f0eff */
[----:B------:R-:W-:Y:S01]  /*2830*/  IMAD.HI.U32 R113, R160, R134, RZ ;  /* 0x00000086a0717227 */ /* 0x000fe200078e00ff */
[C-C-:B------:R-:W-:Y:S02]  /*2840*/  LOP3.LUT R143, R14.reuse, 0x4, R161.reuse, 0xfe, !PT ;  /* 0x000000040e8f7812 */ /* 0x140fe400078efea1 */
[----:B------:R-:W-:Y:S01]  /*2850*/  LOP3.LUT R139, R14, 0x8, R161, 0xfe, !PT ;  /* 0x000000080e8b7812 */ /* 0x000fe200078efea1 */
[----:B------:R-:W-:Y:S01]  /*2860*/  IMAD.HI.U32 R115, R160, R136, RZ ;  /* 0x00000088a0737227 */ /* 0x000fe200078e00ff */
[----:B------:R-:W-:-:S03]  /*2870*/  PRMT R180, RZ, 0x7610, R180 ;  /* 0x00007610ffb47816 */ /* 0x000fc600000000b4 */
[----:B------:R-:W-:Y:S01]  /*2880*/  IMAD.HI.U32 R112, R160, R138, RZ ;  /* 0x0000008aa0707227 */ /* 0x000fe200078e00ff */
[----:B------:R-:W-:Y:S02]  /*2890*/  IABS R149, R143 ;  /* 0x0000008f00957213 */ /* 0x000fe40000000000 */
[----:B------:R-:W-:Y:S01]  /*28a0*/  IABS R142, R139 ;  /* 0x0000008b008e7213 */ /* 0x000fe20000000000 */
[----:B------:R-:W-:Y:S01]  /*28b0*/  IMAD.MOV R113, RZ, RZ, -R113 ;  /* 0x000000ffff717224 */ /* 0x000fe200078e0a71 */
[----:B------:R-:W-:Y:S01]  /*28c0*/  LOP3.LUT R141, R14, 0x9, R161, 0xfe, !PT ;  /* 0x000000090e8d7812 */ /* 0x000fe200078efea1 */
[----:B------:R-:W-:Y:S01]  /*28d0*/  IMAD.MOV R115, RZ, RZ, -R115 ;  /* 0x000000ffff737224 */ /* 0x000fe200078e0a73 */
[----:B------:R-:W2:Y:S01]  /*28e0*/  @P0 LDG.E.U8 R180, desc[UR20][R110.64] ;  /* 0x000000146eb40981 */ /* 0x000ea2000c1e1100 */
[----:B------:R-:W-:Y:S02]  /*28f0*/  IMAD.MOV R112, RZ, RZ, -R112 ;  /* 0x000000ffff707224 */ /* 0x000fe400078e0a70 */
[----:B------:R-:W-:Y:S01]  /*2900*/  IMAD R134, R127, R113, R134 ;  /* 0x000000717f867224 */ /* 0x000fe200078e0286 */
[----:B------:R-:W-:Y:S01]  /*2910*/  LOP3.LUT R117, R3, 0x66, RZ, 0xfc, !PT ;  /* 0x0000006603757812 */ /* 0x000fe200078efcff */
[C---:B------:R-:W-:Y:S01]  /*2920*/  IMAD R136, R127.reuse, R115, R136 ;  /* 0x000000737f887224 */ /* 0x040fe200078e0288 */
[----:B------:R-:W-:Y:S01]  /*2930*/  PLOP3.LUT P5, PT, PT, PT, UP1, 0x80, 0x8 ;  /* 0x000000000008781c */ /* 0x000fe20003faf018 */
[----:B------:R-:W-:Y:S01]  /*2940*/  IMAD R138, R127, R112, R138 ;  /* 0x000000707f8a7224 */ /* 0x000fe200078e028a */
[----:B------:R-:W-:Y:S01]  /*2950*/  IABS R144, R141 ;  /* 0x0000008d00907213 */ /* 0x000fe20000000000 */
[----:B------:R-:W-:Y:S01]  /*2960*/  IMAD.HI.U32 R113, R160, R149, RZ ;  /* 0x00000095a0717227 */ /* 0x000fe200078e00ff */
[----:B------:R-:W-:-:S03]  /*2970*/  IADD3 R112, P0, PT, R114, R165, RZ ;  /* 0x000000a572707210 */ /* 0x000fc60007f1e0ff */
[----:B------:R-:W-:Y:S01]  /*2980*/  IMAD.HI.U32 R115, R160, R142, RZ ;  /* 0x0000008ea0737227 */ /* 0x000fe200078e00ff */
[----:B------:R-:W-:-:S03]  /*2990*/  ISETP.LT.AND P5, PT, R117, UR7, P5 ;  /* 0x0000000775007c0c */ /* 0x000fc6000afa1270 */
[----:B------:R-:W-:Y:S01]  /*29a0*/  IMAD.MOV R120, RZ, RZ, -R113 ;  /* 0x000000ffff787224 */ /* 0x000fe200078e0a71 */
[----:B------:R-:W-:Y:S01]  /*29b0*/  LEA.HI.X.SX32 R113, R114, R159, 0x1, P0 ;  /* 0x0000009f72717211 */ /* 0x000fe200000f0eff */
[----:B------:R-:W-:Y:S01]  /*29c0*/  IMAD.MOV R115, RZ, RZ, -R115 ;  /* 0x000000ffff737224 */ /* 0x000fe200078e0a73 */
[----:B------:R-:W-:Y:S01]  /*29d0*/  IADD3 R114, P0, PT, R116, R165, RZ ;  /* 0x000000a574727210 */ /* 0x000fe20007f1e0ff */
[----:B------:R-:W-:Y:S01]  /*29e0*/  IMAD.HI.U32 R117, R160, R144, RZ ;  /* 0x00000090a0757227 */ /* 0x000fe200078e00ff */
[----:B------:R-:W-:-:S03]  /*29f0*/  PRMT R190, RZ, 0x7610, R190 ;  /* 0x00007610ffbe7816 */ /* 0x000fc600000000be */
[----:B------:R-:W-:Y:S01]  /*2a00*/  IMAD R142, R127, R115, R142 ;  /* 0x000000737f8e7224 */ /* 0x000fe200078e028e */
[----:B------:R-:W-:Y:S01]  /*2a10*/  LEA.HI.X.SX32 R115, R116, R159, 0x1, P0 ;  /* 0x0000009f74737211 */ /* 0x000fe200000f0eff */
[----:B------:R-:W-:Y:S01]  /*2a20*/  IMAD.MOV R117, RZ, RZ, -R117 ;  /* 0x000000ffff757224 */ /* 0x000fe200078e0a75 */
[----:B------:R-:W-:-:S03]  /*2a30*/  IADD3 R116, P0, PT, R118, R165, RZ ;  /* 0x000000a576747210 */ /* 0x000fc60007f1e0ff */
[----:B------:R-:W-:Y:S01]  /*2a40*/  IMAD R144, R127, R117, R144 ;  /* 0x000000757f907224 */ /* 0x000fe200078e0290 */
[----:B------:R-:W-:Y:S01]  /*2a50*/  LEA.HI.X.SX32 R117, R118, R159, 0x1, P0 ;  /* 0x0000009f76757211 */ /* 0x000fe200000f0eff */
[----:B------:R-:W2:Y:S01]  /*2a60*/  @P4 LDG.E.U8 R190, desc[UR20][R114.64] ;  /* 0x0000001472be4981 */ /* 0x000ea2000c1e1100 */
[----:B------:R-:W-:Y:S02]  /*2a70*/  PRMT R188, RZ, 0x7610, R188 ;  /* 0x00007610ffbc7816 */ /* 0x000fe400000000bc */
[----:B------:R-:W-:Y:S02]  /*2a80*/  LEA.HI R121, R0, 0xe, RZ, 0x1a ;  /* 0x0000000e00797811 */ /* 0x000fe400078fd0ff */
[C---:B------:R-:W-:Y:S02]  /*2a90*/  IADD3 R118, P4, PT, R122.reuse, R165, RZ ;  /* 0x000000a57a767210 */ /* 0x040fe40007f9e0ff */
[----:B------:R-:W-:Y:S02]  /*2aa0*/  PRMT R192, RZ, 0x7610, R192 ;  /* 0x00007610ffc07816 */ /* 0x000fe400000000c0 */
[----:B------:R-:W-:Y:S01]  /*2ab0*/  PRMT R194, RZ, 0x7610, R194 ;  /* 0x00007610ffc27816 */ /* 0x000fe200000000c2 */
[----:B------:R-:W-:Y:S01]  /*2ac0*/  IMAD R128, R121, UR14, RZ ;  /* 0x0000000e79807c24 */ /* 0x000fe2000f8e02ff */
[----:B------:R-:W-:Y:S01]  /*2ad0*/  LEA.HI.X.SX32 R119, R122, R159, 0x1, P4 ;  /* 0x0000009f7a777211 */ /* 0x000fe200020f0eff */
[----:B------:R-:W2:Y:S01]  /*2ae0*/  @P2 LDG.E.U8 R188, desc[UR20][R112.64] ;  /* 0x0000001470bc2981 */ /* 0x000ea2000c1e1100 */
[----:B------:R-:W-:-:S02]  /*2af0*/  LEA.HI R123, R0, 0x1e, RZ, 0x1a ;  /* 0x0000001e007b7811 */ /* 0x000fc400078fd0ff */
[----:B------:R-:W-:Y:S01]  /*2b00*/  PLOP3.LUT P2, PT, PT, PT, UP1, 0x80, 0x8 ;  /* 0x000000000008781c */ /* 0x000fe20003f4f018 */
[----:B------:R-:W-:Y:S01]  /*2b10*/  IMAD R149, R127, R120, R149 ;  /* 0x000000787f957224 */ /* 0x000fe200078e0295 */
[----:B------:R-:W2:Y:S01]  /*2b20*/  @P3 LDG.E.U8 R192, desc[UR20][R116.64] ;  /* 0x0000001474c03981 */ /* 0x000ea2000c1e1100 */
[----:B------:R-:W-:Y:S01]  /*2b30*/  PLOP3.LUT P0, PT, PT, PT, UP1, 0x80, 0x8 ;  /* 0x000000000008781c */ /* 0x000fe20003f0f018 */
[C---:B------:R-:W-:Y:S01]  /*2b40*/  IMAD R130, R123.reuse, UR14, RZ ;  /* 0x0000000e7b827c24 */ /* 0x040fe2000f8e02ff */
[-C--:B------:R-:W-:Y:S01]  /*2b50*/  IADD3 R120, P3, PT, R124, R165.reuse, RZ ;  /* 0x000000a57c787210 */ /* 0x080fe20007f7e0ff */
[----:B------:R-:W2:Y:S01]  /*2b60*/  @P1 LDG.E.U8 R194, desc[UR20][R118.64] ;  /* 0x0000001476c21981 */ /* 0x000ea2000c1e1100 */
[----:B------:R-:W-:Y:S02]  /*2b70*/  IADD3 R122, P1, PT, R128, R165, RZ ;  /* 0x000000a5807a7210 */ /* 0x000fe40007f3e0ff */
[----:B------:R-:W-:Y:S02]  /*2b80*/  ISETP.LT.AND P2, PT, R123, UR7, P2 ;  /* 0x000000077b007c0c */ /* 0x000fe40009741270 */
[----:B------:R-:W-:-:S02]  /*2b90*/  ISETP.LT.AND P0, PT, R121, UR7, P0 ;  /* 0x0000000779007c0c */ /* 0x000fc40008701270 */
[-C--:B------:R-:W-:Y:S02]  /*2ba0*/  LEA.HI.X.SX32 R121, R124, R159.reuse, 0x1, P3 ;  /* 0x0000009f7c797211 */ /* 0x080fe400018f0eff */
[----:B------:R-:W-:Y:S02]  /*2bb0*/  LEA.HI.X.SX32 R123, R128, R159, 0x1, P1 ;  /* 0x0000009f807b7211 */ /* 0x000fe400008f0eff */
[----:B------:R-:W-:Y:S02]  /*2bc0*/  IADD3 R124, P3, PT, R130, R165, RZ ;  /* 0x000000a5827c7210 */ /* 0x000fe40007f7e0ff */
[----:B------:R-:W-:Y:S02]  /*2bd0*/  LEA.HI R128, R0, 0x5e, RZ, 0x1a ;  /* 0x0000005e00807811 */ /* 0x000fe400078fd0ff */
[----:B------:R-:W-:Y:S02]  /*2be0*/  PLOP3.LUT P1, PT, PT, PT, UP1, 0x80, 0x8 ;  /* 0x000000000008781c */ /* 0x000fe40003f2f018 */
[----:B------:R-:W-:Y:S01]  /*2bf0*/  PRMT R200, RZ, 0x7610, R200 ;  /* 0x00007610ffc87816 */ /* 0x000fe200000000c8 */
[----:B------:R-:W-:Y:S01]  /*2c00*/  IMAD R146, R128, UR14, RZ ;  /* 0x0000000e80927c24 */ /* 0x000fe2000f8e02ff */
[----:B------:R-:W-:-:S02]  /*2c10*/  LEA.HI.X.SX32 R125, R130, R159, 0x1, P3 ;  /* 0x0000009f827d7211 */ /* 0x000fc400018f0eff */
[----:B------:R-:W-:Y:S02]  /*2c20*/  PRMT R198, RZ, 0x7610, R198 ;  /* 0x00007610ffc67816 */ /* 0x000fe400000000c6 */
[----:B------:R-:W-:Y:S01]  /*2c30*/  ISETP.LT.AND P1, PT, R128, UR7, P1 ;  /* 0x0000000780007c0c */ /* 0x000fe20008f21270 */
[----:B------:R-:W2:Y:S01]  /*2c40*/  @P2 LDG.E.U8 R200, desc[UR20][R124.64] ;  /* 0x000000147cc82981 */ /* 0x000ea2000c1e1100 */
[----:B------:R-:W-:Y:S02]  /*2c50*/  PRMT R196, RZ, 0x7610, R196 ;  /* 0x00007610ffc47816 */ /* 0x000fe400000000c4 */
[----:B------:R-:W-:Y:S01]  /*2c60*/  IADD3 R128, P2, PT, R146, R165, RZ ;  /* 0x000000a592807210 */ /* 0x000fe20007f5e0ff */
[----:B------:R-:W2:Y:S01]  /*2c70*/  @P0 LDG.E.U8 R198, desc[UR20][R122.64] ;  /* 0x000000147ac60981 */ /* 0x000ea2000c1e1100 */
[----:B------:R-:W-:Y:S02]  /*2c80*/  LEA.HI R130, R0, 0x6e, RZ, 0x1a ;  /* 0x0000006e00827811 */ /* 0x000fe400078fd0ff */
[----:B------:R-:W-:Y:S01]  /*2c90*/  LOP3.LUT R151, R14, 0xa, R161, 0xfe, !PT ;  /* 0x0000000a0e977812 */ /* 0x000fe200078efea1 */
[----:B------:R-:W2:Y:S01]  /*2ca0*/  @P5 LDG.E.U8 R196, desc[UR20][R120.64] ;  /* 0x0000001478c45981 */ /* 0x000ea2000c1e1100 */
[----:B------:R-:W-:-:S02]  /*2cb0*/  PRMT R202, RZ, 0x7610, R202 ;  /* 0x00007610ffca7816 */ /* 0x000fc400000000ca */
[----:B------:R-:W-:Y:S02]  /*2cc0*/  PLOP3.LUT P0, PT, PT, PT, UP1, 0x80, 0x8 ;  /* 0x000000000008781c */ /* 0x000fe40003f0f018 */
[----:B------:R-:W-:Y:S01]  /*2cd0*/  LEA.HI.X.SX32 R129, R146, R159, 0x1, P2 ;  /* 0x0000009f92817211 */ /* 0x000fe200010f0eff */
[C---:B------:R-:W-:Y:S01]  /*2ce0*/  IMAD R146, R130.reuse, UR14, RZ ;  /* 0x0000000e82927c24 */ /* 0x040fe2000f8e02ff */
[----:B------:R-:W-:Y:S02]  /*2cf0*/  IABS R145, R151 ;  /* 0x0000009700917213 */ /* 0x000fe40000000000 */
[----:B------:R-:W-:Y:S01]  /*2d00*/  ISETP.LT.AND P0, PT, R130, UR7, P0 ;  /* 0x0000000782007c0c */ /* 0x000fe20008701270 */
[----:B------:R-:W2:Y:S01]  /*2d10*/  @P1 LDG.E.U8 R202, desc[UR20][R128.64] ;  /* 0x0000001480ca1981 */ /* 0x000ea2000c1e1100 */
[C---:B------:R-:W-:Y:S01]  /*2d20*/  ISETP.GT.U32.AND P5, PT, R127.reuse, R140, PT ;  /* 0x0000008c7f00720c */ /* 0x040fe20003fa4070 */
[----:B------:R-:W-:Y:S01]  /*2d30*/  IMAD.HI.U32 R131, R160, R145, RZ ;  /* 0x00000091a0837227 */ /* 0x000fe200078e00ff */
[----:B------:R-:W-:-:S02]  /*2d40*/  ISETP.GT.U32.AND P1, PT, R127, R136, PT ;  /* 0x000000887f00720c */ /* 0x000fc40003f24070 */
[C---:B------:R-:W-:Y:S02]  /*2d50*/  IADD3 R130, P2, PT, R146.reuse, R165, RZ ;  /* 0x000000a592827210 */ /* 0x040fe40007f5e0ff */
[C---:B------:R-:W-:Y:S01]  /*2d60*/  ISETP.GT.U32.AND P4, PT, R127.reuse, R134, PT ;  /* 0x000000867f00720c */ /* 0x040fe20003f84070 */
[----:B------:R-:W-:Y:S01]  /*2d70*/  IMAD.MOV R148, RZ, RZ, -R131 ;  /* 0x000000ffff947224 */ /* 0x000fe200078e0a83 */
[----:B------:R-:W-:Y:S02]  /*2d80*/  PRMT R204, RZ, 0x7610, R204 ;  /* 0x00007610ffcc7816 */ /* 0x000fe400000000cc */
[----:B------:R-:W-:Y:S02]  /*2d90*/  LEA.HI.X.SX32 R131, R146, R159, 0x1, P2 ;  /* 0x0000009f92837211 */ /* 0x000fe400010f0eff */
[----:B------:R-:W-:Y:S01]  /*2da0*/  LOP3.LUT R152, R14, 0xb, R161, 0xfe, !PT ;  /* 0x0000000b0e987812 */ /* 0x000fe200078efea1 */
[C---:B------:R-:W-:Y:S01]  /*2db0*/  IMAD R146, R127.reuse, R148, R145 ;  /* 0x000000947f927224 */ /* 0x040fe200078e0291 */
[----:B------:R-:W-:Y:S01]  /*2dc0*/  ISETP.GT.U32.AND P2, PT, R127, R149, PT ;  /* 0x000000957f00720c */ /* 0x000fe20003f44070 */
[----:B------:R-:W2:Y:S01]  /*2dd0*/  @P0 LDG.E.U8 R204, desc[UR20][R130.64] ;  /* 0x0000001482cc0981 */ /* 0x000ea2000c1e1100 */
[----:B------:R-:W-:Y:S01]  /*2de0*/  @!P5 IMAD.IADD R140, R140, 0x1, -R127 ;  /* 0x000000018c8cd824 */ /* 0x000fe200078e0a7f */
[----:B------:R-:W-:-:S02]  /*2df0*/  IABS R147, R152 ;  /* 0x0000009800937213 */ /* 0x000fc40000000000 */
[C---:B------:R-:W-:Y:S01]  /*2e00*/  ISETP.GT.U32.AND P0, PT, R127.reuse, R142, PT ;  /* 0x0000008e7f00720c */ /* 0x040fe20003f04070 */
[--C-:B------:R-:W-:Y:S01]  /*2e10*/  @!P1 IMAD.IADD R136, R136, 0x1, -R127.reuse ;  /* 0x0000000188889824 */ /* 0x100fe200078e0a7f */
[C---:B------:R-:W-:Y:S01]  /*2e20*/  ISETP.GT.U32.AND P1, PT, R127.reuse, R146, PT ;  /* 0x000000927f00720c */ /* 0x040fe20003f24070 */
[----:B------:R-:W-:Y:S01]  /*2e30*/  @!P4 IMAD.IADD R134, R134, 0x1, -R127 ;  /* 0x000000018686c824 */ /* 0x000fe200078e0a7f */
[C---:B------:R-:W-:Y:S01]  /*2e40*/  ISETP.GT.U32.AND P3, PT, R127.reuse, R138, PT ;  /* 0x0000008a7f00720c */ /* 0x040fe20003f64070 */
[----:B------:R-:W-:Y:S01]  /*2e50*/  IMAD.HI.U32 R133, R160, R147, RZ ;  /* 0x00000093a0857227 */ /* 0x000fe200078e00ff */
[----:B------:R-:W-:-:S03]  /*2e60*/  ISETP.GT.U32.AND P4, PT, R127, R140, PT ;  /* 0x0000008c7f00720c */ /* 0x000fc60003f84070 */
[----:B------:R-:W-:Y:S02]  /*2e70*/  IMAD.MOV R150, RZ, RZ, -R133 ;  /* 0x000000ffff967224 */ /* 0x000fe400078e0a85 */
[----:B------:R-:W-:Y:S02]  /*2e80*/  @!P2 IMAD.IADD R149, R149, 0x1, -R127 ;  /* 0x000000019595a824 */ /* 0x000fe400078e0a7f */
[C---:B------:R-:W-:Y:S02]  /*2e90*/  IMAD R148, R127.reuse, R150, R147 ;  /* 0x000000967f947224 */ /* 0x040fe400078e0293 */
[--C-:B------:R-:W-:Y:S02]  /*2ea0*/  @!P0 IMAD.IADD R142, R142, 0x1, -R127.reuse ;  /* 0x000000018e8e8824 */ /* 0x100fe400078e0a7f */
[--C-:B------:R-:W-:Y:S01]  /*2eb0*/  @!P1 IMAD.IADD R146, R146, 0x1, -R127.reuse ;  /* 0x0000000192929824 */ /* 0x100fe200078e0a7f */
[C---:B------:R-:W-:Y:S01]  /*2ec0*/  ISETP.GT.U32.AND P1, PT, R127.reuse, R149, PT ;  /* 0x000000957f00720c */ /* 0x040fe20003f24070 */
[--C-:B------:R-:W-:Y:S01]  /*2ed0*/  @!P3 IMAD.IADD R138, R138, 0x1, -R127.reuse ;  /* 0x000000018a8ab824 */ /* 0x100fe200078e0a7f */
[C---:B------:R-:W-:Y:S01]  /*2ee0*/  ISETP.GT.U32.AND P3, PT, R127.reuse, R148, PT ;  /* 0x000000947f00720c */ /* 0x040fe20003f64070 */
[----:B------:R-:W-:Y:S01]  /*2ef0*/  @!P4 IMAD.IADD R140, R140, 0x1, -R127 ;  /* 0x000000018c8cc824 */ /* 0x000fe200078e0a7f */
[----:B------:R-:W-:-:S02]  /*2f00*/  ISETP.GT.U32.AND P4, PT, R127, R142, PT ;  /* 0x0000008e7f00720c */ /* 0x000fc40003f84070 */
[C---:B------:R-:W-:Y:S02]  /*2f10*/  ISETP.GT.U32.AND P5, PT, R127.reuse, R144, PT ;  /* 0x000000907f00720c */ /* 0x040fe40003fa4070 */
[C---:B------:R-:W-:Y:S02]  /*2f20*/  ISETP.GT.U32.AND P0, PT, R127.reuse, R138, PT ;  /* 0x0000008a7f00720c */ /* 0x040fe40003f04070 */
[----:B------:R-:W-:-:S03]  /*2f30*/  ISETP.GT.U32.AND P2, PT, R127, R136, PT ;  /* 0x000000887f00720c */ /* 0x000fc60003f44070 */
[--C-:B------:R-:W-:Y:S01]  /*2f40*/  @!P1 IMAD.IADD R149, R149, 0x1, -R127.reuse ;  /* 0x0000000195959824 */ /* 0x100fe200078e0a7f */
[----:B------:R-:W-:Y:S01]  /*2f50*/  ISETP.GE.AND P1, PT, R137, RZ, PT ;  /* 0x000000ff8900720c */ /* 0x000fe20003f26270 */
[--C-:B------:R-:W-:Y:S01]  /*2f60*/  @!P3 IMAD.IADD R148, R148, 0x1, -R127.reuse ;  /* 0x000000019494b824 */ /* 0x100fe200078e0a7f */
[----:B------:R-:W-:Y:S01]  /*2f70*/  ISETP.GT.U32.AND P3, PT, R127, R146, PT ;  /* 0x000000927f00720c */ /* 0x000fe20003f64070 */
[--C-:B------:R-:W-:Y:S01]  /*2f80*/  @!P4 IMAD.IADD R142, R142, 0x1, -R127.reuse ;  /* 0x000000018e8ec824 */ /* 0x100fe200078e0a7f */
[----:B------:R-:W-:Y:S01]  /*2f90*/  ISETP.GE.AND P4, PT, R135, RZ, PT ;  /* 0x000000ff8700720c */ /* 0x000fe20003f86270 */
[--C-:B------:R-:W-:Y:S01]  /*2fa0*/  @!P5 IMAD.IADD R144, R144, 0x1, -R127.reuse ;  /* 0x000000019090d824 */ /* 0x100fe200078e0a7f */
[C---:B------:R-:W-:Y:S01]  /*2fb0*/  ISETP.GT.U32.AND P5, PT, R127.reuse, R134, PT ;  /* 0x000000867f00720c */ /* 0x040fe20003fa4070 */
[--C-:B------:R-:W-:Y:S01]  /*2fc0*/  @!P0 IMAD.IADD R138, R138, 0x1, -R127.reuse ;  /* 0x000000018a8a8824 */ /* 0x100fe200078e0a7f */
[C---:B------:R-:W-:Y:S01]  /*2fd0*/  ISETP.GT.U32.AND P0, PT, R127.reuse, R148, PT ;  /* 0x000000947f00720c */ /* 0x040fe20003f04070 */
[----:B------:R-:W-:Y:S01]  /*2fe0*/  @!P2 IMAD.IADD R136, R136, 0x1, -R127 ;  /* 0x000000018888a824 */ /* 0x000fe200078e0a7f */
[----:B------:R-:W-:-:S03]  /*2ff0*/  ISETP.GT.U32.AND P2, PT, R127, R144, PT ;  /* 0x000000907f00720c */ /* 0x000fc60003f44070 */
[----:B------:R-:W-:Y:S01]  /*3000*/  @!P1 IMAD.MOV R140, RZ, RZ, -R140 ;  /* 0x000000ffff8c9224 */ /* 0x000fe200078e0a8c */
[----:B------:R-:W-:Y:S01]  /*3010*/  ISETP.GE.AND P1, PT, R139, RZ, PT ;  /* 0x000000ff8b00720c */ /* 0x000fe20003f26270 */
[--C-:B------:R-:W-:Y:S01]  /*3020*/  @!P3 IMAD.IADD R146, R146, 0x1, -R127.reuse ;  /* 0x000000019292b824 */ /* 0x100fe200078e0a7f */
[----:B------:R-:W-:Y:S01]  /*3030*/  ISETP.GE.AND P3, PT, R132, RZ, PT ;  /* 0x000000ff8400720c */ /* 0x000fe20003f66270 */
[----:B------:R-:W-:Y:S01]  /*3040*/  @!P4 IMAD.MOV R136, RZ, RZ, -R136 ;  /* 0x000000ffff88c224 */ /* 0x000fe200078e0a88 */
[----:B------:R-:W-:Y:S01]  /*3050*/  ISETP.GE.AND P4, PT, R141, RZ, PT ;  /* 0x000000ff8d00720c */ /* 0x000fe20003f86270 */
[--C-:B------:R-:W-:Y:S02]  /*3060*/  @!P5 IMAD.IADD R134, R134, 0x1, -R127.reuse ;  /* 0x000000018686d824 */ /* 0x100fe400078e0a7f */
[--C-:B------:R-:W-:Y:S01]  /*3070*/  @!P0 IMAD.IADD R148, R148, 0x1, -R127.reuse ;  /* 0x0000000194948824 */ /* 0x100fe200078e0a7f */
[----:B------:R-:W-:Y:S01]  /*3080*/  ISETP.GE.AND P0, PT, R143, RZ, PT ;  /* 0x000000ff8f00720c */ /* 0x000fe20003f06270 */
[----:B------:R-:W-:-:S02]  /*3090*/  @!P2 IMAD.IADD R144, R144, 0x1, -R127 ;  /* 0x000000019090a824 */ /* 0x000fc400078e0a7f */
[----:B------:R-:W-:Y:S01]  /*30a0*/  IMAD.MOV.U32 R139, RZ, RZ, R134 ;  /* 0x000000ffff8b7224 */ /* 0x000fe200078e0086 */
[----:B------:R-:W-:Y:S01]  /*30b0*/  ISETP.GE.AND P2, PT, R126, RZ, PT ;  /* 0x000000ff7e00720c */ /* 0x000fe20003f46270 */
[----:B------:R-:W-:Y:S01]  /*30c0*/  @!P1 IMAD.MOV R142, RZ, RZ, -R142 ;  /* 0x000000ffff8e9224 */ /* 0x000fe200078e0a8e */
[----:B------:R-:W-:Y:S01]  /*30d0*/  LEA.HI R133, R0, 0x3e, RZ, 0x1a ;  /* 0x0000003e00857811 */ /* 0x000fe200078fd0ff */
[----:B------:R-:W-:Y:S01]  /*30e0*/  @!P3 IMAD.MOV R139, RZ, RZ, -R139 ;  /* 0x000000ffff8bb224 */ /* 0x000fe200078e0a8b */
[----:B------:R-:W-:Y:S01]  /*30f0*/  PLOP3.LUT P1, PT, PT, PT, UP1, 0x80, 0x8 ;  /* 0x000000000008781c */ /* 0x000fe20003f2f018 */
[----:B------:R-:W-:Y:S01]  /*3100*/  @!P4 IMAD.MOV R144, RZ, RZ, -R144 ;  /* 0x000000ffff90c224 */ /* 0x000fe200078e0a90 */
[----:B------:R-:W-:Y:S02]  /*3110*/  ISETP.GE.AND P3, PT, R152, RZ, PT ;  /* 0x000000ff9800720c */ /* 0x000fe40003f66270 */
[----:B------:R-:W-:Y:S02]  /*3120*/  ISETP.NE.AND P4, PT, R5, RZ, PT ;  /* 0x000000ff0500720c */ /* 0x000fe40003f85270 */
[----:B------:R-:W-:Y:S01]  /*3130*/  LOP3.LUT R126, RZ, R5, RZ, 0x33, !PT ;  /* 0x00000005ff7e7212 */ /* 0x000fe200078e33ff */
[----:B------:R-:W-:Y:S01]  /*3140*/  IMAD R175, R4, UR15, RZ ;  /* 0x0000000f04af7c24 */ /* 0x000fe2000f8e02ff */
[----:B------:R-:W-:-:S02]  /*3150*/  ISETP.LT.AND P1, PT, R133, UR7, P1 ;  /* 0x0000000785007c0c */ /* 0x000fc40008f21270 */
[----:B------:R-:W-:Y:S01]  /*3160*/  SEL R133, R126, R140, !P4 ;  /* 0x0000008c7e857207 */ /* 0x000fe20006000000 */
[----:B------:R-:W-:Y:S01]  /*3170*/  @!P0 IMAD.MOV R149, RZ, RZ, -R149 ;  /* 0x000000ffff958224 */ /* 0x000fe200078e0a95 */
[----:B------:R-:W-:Y:S02]  /*3180*/  IADD3 R174, P5, PT, R175, UR18, RZ ;  /* 0x00000012afae7c10 */ /* 0x000fe4000ffbe0ff */
[----:B------:R-:W-:Y:S01]  /*3190*/  LEA.HI R132, R0, 0x2e, RZ, 0x1a ;  /* 0x0000002e00847811 */ /* 0x000fe200078fd0ff */
[----:B0-----:R-:W-:Y:S01]  /*31a0*/  IMAD R133, R133, UR12, RZ ;  /* 0x0000000c85857c24 */ /* 0x001fe2000f8e02ff */
[----:B------:R-:W-:Y:S02]  /*31b0*/  PLOP3.LUT P0, PT, PT, PT, UP1, 0x80, 0x8 ;  /* 0x000000000008781c */ /* 0x000fe40003f0f018 */
[----:B------:R-:W-:Y:S01]  /*31c0*/  SEL R135, R126, R136, !P4 ;  /* 0x000000887e877207 */ /* 0x000fe20006000000 */
[----:B------:R-:W-:Y:S01]  /*31d0*/  @!P3 IMAD.MOV R148, RZ, RZ, -R148 ;  /* 0x000000ffff94b224 */ /* 0x000fe200078e0a94 */
[----:B------:R-:W-:Y:S01]  /*31e0*/  LEA.HI.X.SX32 R175, R175, UR19, 0x1, P5 ;  /* 0x00000013afaf7c11 */ /* 0x000fe2000a8f0eff */
[----:B------:R-:W-:Y:S01]  /*31f0*/  @!P2 IMAD.MOV R138, RZ, RZ, -R138 ;  /* 0x000000ffff8aa224 */ /* 0x000fe200078e0a8a */
[----:B------:R-:W-:Y:S01]  /*3200*/  ISETP.LT.AND P0, PT, R132, UR7, P0 ;  /* 0x0000000784007c0c */ /* 0x000fe20008701270 */
[----:B------:R-:W-:Y:S01]  /*3210*/  IMAD R135, R135, UR12, RZ ;  /* 0x0000000c87877c24 */ /* 0x000fe2000f8e02ff */
[----:B------:R-:W-:-:S02]  /*3220*/  LEA.HI R5, R0, 0x4e, RZ, 0x1a ;  /* 0x0000004e00057811 */ /* 0x000fc400078fd0ff */
[----:B------:R-:W-:Y:S02]  /*3230*/  SEL R137, R126, R142, !P4 ;  /* 0x0000008e7e897207 */ /* 0x000fe40006000000 */
[----:B------:R-:W-:Y:S02]  /*3240*/  IADD3 R132, P5, PT, R133, R174, RZ ;  /* 0x000000ae85847210 */ /* 0x000fe40007fbe0ff */
[----:B------:R-:W-:Y:S02]  /*3250*/  PLOP3.LUT P3, PT, PT, PT, UP1, 0x80, 0x8 ;  /* 0x000000000008781c */ /* 0x000fe40003f6f018 */
[----:B------:R-:W-:Y:S01]  /*3260*/  ISETP.GE.AND P2, PT, R151, RZ, PT ;  /* 0x000000ff9700720c */ /* 0x000fe20003f46270 */
[----:B------:R-:W-:Y:S01]  /*3270*/  IMAD R137, R137, UR12, RZ ;  /* 0x0000000c89897c24 */ /* 0x000fe2000f8e02ff */
[----:B------:R-:W-:Y:S02]  /*3280*/  LEA.HI.X.SX32 R133, R133, R175, 0x1, P5 ;  /* 0x000000af85857211 */ /* 0x000fe400028f0eff */
[----:B------:R-:W-:-:S02]  /*3290*/  ISETP.LT.AND P3, PT, R5, UR7, P3 ;  /* 0x0000000705007c0c */ /* 0x000fc40009f61270 */
[C---:B------:R-:W-:Y:S02]  /*32a0*/  IADD3 R134, P5, PT, R135.reuse, R174, RZ ;  /* 0x000000ae87867210 */ /* 0x040fe40007fbe0ff */
[C---:B------:R-:W-:Y:S02]  /*32b0*/  SEL R5, R126.reuse, R138, !P4 ;  /* 0x0000008a7e057207 */ /* 0x040fe40006000000 */
[-C--:B------:R-:W-:Y:S02]  /*32c0*/  LEA.HI.X.SX32 R135, R135, R175.reuse, 0x1, P5 ;  /* 0x000000af87877211 */ /* 0x080fe400028f0eff */
[----:B------:R-:W-:Y:S01]  /*32d0*/  IADD3 R136, P5, PT, R137, R174, RZ ;  /* 0x000000ae89887210 */ /* 0x000fe20007fbe0ff */
[----:B------:R-:W-:Y:S01]  /*32e0*/  IMAD R5, R5, UR12, RZ ;  /* 0x0000000c05057c24 */ /* 0x000fe2000f8e02ff */
[----:B------:R-:W-:Y:S01]  /*32f0*/  SEL R141, R126, R144, !P4 ;  /* 0x000000907e8d7207 */ /* 0x000fe20006000000 */
[----:B------:R-:W-:Y:S01]  /*3300*/  @!P2 IMAD.MOV R146, RZ, RZ, -R146 ;  /* 0x000000ffff92a224 */ /* 0x000fe200078e0a92 */
[----:B------:R-:W-:-:S02]  /*3310*/  LEA.HI.X.SX32 R137, R137, R175, 0x1, P5 ;  /* 0x000000af89897211 */ /* 0x000fc400028f0eff */
[-C--:B------:R-:W-:Y:S01]  /*3320*/  IADD3 R138, P5, PT, R5, R174.reuse, RZ ;  /* 0x000000ae058a7210 */ /* 0x080fe20007fbe0ff */
[----:B------:R-:W-:Y:S01]  /*3330*/  IMAD R141, R141, UR12, RZ ;  /* 0x0000000c8d8d7c24 */ /* 0x000fe2000f8e02ff */
[C---:B------:R-:W-:Y:S02]  /*3340*/  SEL R143, R126.reuse, R139, !P4 ;  /* 0x0000008b7e8f7207 */ /* 0x040fe40006000000 */
[-C--:B------:R-:W-:Y:S02]  /*3350*/  LEA.HI.X.SX32 R139, R5, R175.reuse, 0x1, P5 ;  /* 0x000000af058b7211 */ /* 0x080fe400028f0eff */
[----:B------:R-:W-:Y:S01]  /*3360*/  IADD3 R140, P5, PT, R141, R174, RZ ;  /* 0x000000ae8d8c7210 */ /* 0x000fe20007fbe0ff */
[----:B------:R-:W-:Y:S01]  /*3370*/  IMAD R143, R143, UR12, RZ ;  /* 0x0000000c8f8f7c24 */ /* 0x000fe2000f8e02ff */
[----:B------:R-:W-:Y:S02]  /*3380*/  SEL R145, R126, R146, !P4 ;  /* 0x000000927e917207 */ /* 0x000fe40006000000 */
[----:B------:R-:W-:-:S02]  /*3390*/  LEA.HI.X.SX32 R141, R141, R175, 0x1, P5 ;  /* 0x000000af8d8d7211 */ /* 0x000fc400028f0eff */
[----:B------:R-:W-:Y:S01]  /*33a0*/  IADD3 R142, P5, PT, R143, R174, RZ ;  /* 0x000000ae8f8e7210 */ /* 0x000fe20007fbe0ff */
[----:B------:R-:W-:Y:S01]  /*33b0*/  IMAD R145, R145, UR12, RZ ;  /* 0x0000000c91917c24 */ /* 0x000fe2000f8e02ff */
[----:B------:R-:W-:Y:S02]  /*33c0*/  SEL R147, R126, R148, !P4 ;  /* 0x000000947e937207 */ /* 0x000fe40006000000 */
[-C--:B------:R-:W-:Y:S02]  /*33d0*/  LEA.HI.X.SX32 R143, R143, R175.reuse, 0x1, P5 ;  /* 0x000000af8f8f7211 */ /* 0x080fe400028f0eff */
[----:B------:R-:W-:Y:S01]  /*33e0*/  IADD3 R144, P5, PT, R145, R174, RZ ;  /* 0x000000ae91907210 */ /* 0x000fe20007fbe0ff */
[----:B------:R-:W-:Y:S01]  /*33f0*/  IMAD R147, R147, UR12, RZ ;  /* 0x0000000c93937c24 */ /* 0x000fe2000f8e02ff */
[----:B------:R-:W-:Y:S02]  /*3400*/  LEA.HI R5, R0, 0x2e, RZ, 0x1a ;  /* 0x0000002e00057811 */ /* 0x000fe400078fd0ff */
[----:B------:R-:W-:-:S02]  /*3410*/  LEA.HI.X.SX32 R145, R145, R175, 0x1, P5 ;  /* 0x000000af91917211 */ /* 0x000fc400028f0eff */
[----:B------:R-:W-:Y:S01]  /*3420*/  IADD3 R146, P5, PT, R147, R174, RZ ;  /* 0x000000ae93927210 */ /* 0x000fe20007fbe0ff */
[----:B------:R-:W-:Y:S01]  /*3430*/  IMAD R150, R5, UR14, RZ ;  /* 0x0000000e05967c24 */ /* 0x000fe2000f8e02ff */
[----:B------:R-:W-:Y:S02]  /*3440*/  LEA.HI R5, R0, 0x3e, RZ, 0x1a ;  /* 0x0000003e00057811 */ /* 0x000fe400078fd0ff */
[----:B------:R-:W-:Y:S02]  /*3450*/  LEA.HI.X.SX32 R147, R147, R175, 0x1, P5 ;  /* 0x000000af93937211 */ /* 0x000fe400028f0eff */
[----:B------:R-:W-:Y:S01]  /*3460*/  IADD3 R148, P5, PT, R150, R165, RZ ;  /* 0x000000a596947210 */ /* 0x000fe20007fbe0ff */
[----:B------:R-:W-:Y:S01]  /*3470*/  IMAD R154, R5, UR14, RZ ;  /* 0x0000000e059a7c24 */ /* 0x000fe2000f8e02ff */
[----:B------:R-:W-:Y:S02]  /*3480*/  SEL R151, R126, R149, !P4 ;  /* 0x000000957e977207 */ /* 0x000fe40006000000 */
[----:B------:R-:W-:-:S02]  /*3490*/  PRMT R222, RZ, 0x7610, R222 ;  /* 0x00007610ffde7816 */ /* 0x000fc400000000de */
[----:B------:R-:W-:Y:S02]  /*34a0*/  LEA.HI.X.SX32 R149, R150, R159, 0x1, P5 ;  /* 0x0000009f96957211 */ /* 0x000fe400028f0eff */
[----:B------:R-:W-:-:S03]  /*34b0*/  LEA.HI R5, R0, 0x4e, RZ, 0x1a ;  /* 0x0000004e00057811 */ /* 0x000fc600078fd0ff */
[----:B------:R-:W3:Y:S01]  /*34c0*/  @P0 LDG.E.U8 R222, desc[UR20][R148.64] ;  /* 0x0000001494de0981 */ /* 0x000ee2000c1e1100 */
[----:B------:R-:W-:Y:S01]  /*34d0*/  IADD3 R152, P0, PT, R154, R165, RZ ;  /* 0x000000a59a987210 */ /* 0x000fe20007f1e0ff */
[----:B------:R-:W-:Y:S01]  /*34e0*/  IMAD R156, R5, UR14, RZ ;  /* 0x0000000e059c7c24 */ /* 0x000fe2000f8e02ff */
[----:B------:R-:W-:Y:S02]  /*34f0*/  LEA.HI R5, R0, 0x7e, RZ, 0x1a ;  /* 0x0000007e00057811 */ /* 0x000fe400078fd0ff */
[----:B------:R-:W-:Y:S02]  /*3500*/  PRMT R224, RZ, 0x7610, R224 ;  /* 0x00007610ffe07816 */ /* 0x000fe400000000e0 */
[----:B------:R-:W-:Y:S01]  /*3510*/  LEA.HI.X.SX32 R153, R154, R159, 0x1, P0 ;  /* 0x0000009f9a997211 */ /* 0x000fe200000f0eff */
[----:B------:R-:W-:Y:S01]  /*3520*/  IMAD R158, R5, UR14, RZ ;  /* 0x0000000e059e7c24 */ /* 0x000fe2000f8e02ff */
[----:B------:R-:W-:Y:S02]  /*3530*/  IADD3 R154, P0, PT, R156, R165, RZ ;  /* 0x000000a59c9a7210 */ /* 0x000fe40007f1e0ff */
[----:B------:R-:W-:Y:S01]  /*3540*/  LOP3.LUT R164, R14, 0x5, R161, 0xfe, !PT ;  /* 0x000000050ea47812 */ /* 0x000fe200078efea1 */
[----:B------:R-:W4:Y:S01]  /*3550*/  @P1 LDG.E.U8 R224, desc[UR20][R152.64] ;  /* 0x0000001498e01981 */ /* 0x000f22000c1e1100 */
[----:B------:R-:W-:-:S02]  /*3560*/  LEA.HI.X.SX32 R155, R156, R159, 0x1, P0 ;  /* 0x0000009f9c9b7211 */ /* 0x000fc400000f0eff */
[----:B------:R-:W-:Y:S02]  /*3570*/  IABS R172, R164 ;  /* 0x000000a400ac7213 */ /* 0x000fe40000000000 */
[C---:B------:R-:W-:Y:S02]  /*3580*/  IADD3 R156, P1, PT, R158.reuse, R165, RZ ;  /* 0x000000a59e9c7210 */ /* 0x040fe40007f3e0ff */
[----:B------:R-:W-:Y:S02]  /*3590*/  PLOP3.LUT P0, PT, PT, PT, UP1, 0x80, 0x8 ;  /* 0x000000000008781c */ /* 0x000fe40003f0f018 */
[----:B------:R-:W-:Y:S01]  /*35a0*/  LEA.HI.X.SX32 R157, R158, R159, 0x1, P1 ;  /* 0x0000009f9e9d7211 */ /* 0x000fe200008f0eff */
[----:B------:R-:W-:Y:S01]  /*35b0*/  IMAD.HI.U32 R158, R160, R172, RZ ;  /* 0x000000aca09e7227 */ /* 0x000fe200078e00ff */
[----:B------:R-:W-:-:S03]  /*35c0*/  ISETP.LT.AND P0, PT, R5, UR7, P0 ;  /* 0x0000000705007c0c */ /* 0x000fc60008701270 */
[----:B------:R-:W-:Y:S01]  /*35d0*/  IMAD.MOV R158, RZ, RZ, -R158 ;  /* 0x000000ffff9e7224 */ /* 0x000fe200078e0a9e */
[----:B------:R-:W-:Y:S02]  /*35e0*/  PRMT R226, RZ, 0x7610, R226 ;  /* 0x00007610ffe27816 */ /* 0x000fe400000000e2 */
[C-C-:B------:R-:W-:Y:S01]  /*35f0*/  LOP3.LUT R169, R14.reuse, 0x6, R161.reuse, 0xfe, !PT ;  /* 0x000000060ea97812 */ /* 0x140fe200078efea1 */
[C---:B------:R-:W-:Y:S01]  /*3600*/  IMAD R172, R127.reuse, R158, R172 ;  /* 0x0000009e7fac7224 */ /* 0x040fe200078e02ac */
[----:B------:R-:W-:Y:S02]  /*3610*/  PRMT R228, RZ, 0x7610, R228 ;  /* 0x00007610ffe47816 */ /* 0x000fe400000000e4 */
[----:B------:R-:W5:Y:S01]  /*3620*/  @P3 LDG.E.U8 R226, desc[UR20][R154.64] ;  /* 0x000000149ae23981 */ /* 0x000f62000c1e1100 */
[----:B------:R-:W-:Y:S02]  /*3630*/  LOP3.LUT R158, R14, 0xc, R161, 0xfe, !PT ;  /* 0x0000000c0e9e7812 */ /* 0x000fe400078efea1 */
[----:B------:R-:W-:Y:S01]  /*3640*/  IABS R170, R169 ;  /* 0x000000a900aa7213 */ /* 0x000fe20000000000 */
[----:B------:R-:W5:Y:S01]  /*3650*/  @P0 LDG.E.U8 R228, desc[UR20][R156.64] ;  /* 0x000000149ce40981 */ /* 0x000f62000c1e1100 */
[----:B------:R-:W-:Y:S01]  /*3660*/  ISETP.GT.U32.AND P3, PT, R127, R172, PT ;  /* 0x000000ac7f00720c */ /* 0x000fe20003f64070 */
[----:B------:R-:W-:Y:S01]  /*3670*/  IMAD R151, R151, UR12, RZ ;  /* 0x0000000c97977c24 */ /* 0x000fe2000f8e02ff */
[----:B------:R-:W-:-:S02]  /*3680*/  ISETP.GE.AND P0, PT, R158, RZ, PT ;  /* 0x000000ff9e00720c */ /* 0x000fc40003f06270 */
[----:B------:R-:W-:Y:S01]  /*3690*/  IABS R182, R158 ;  /* 0x0000009e00b67213 */ /* 0x000fe20000000000 */
[----:B------:R-:W-:Y:S01]  /*36a0*/  IMAD.HI.U32 R158, R160, R170, RZ ;  /* 0x000000aaa09e7227 */ /* 0x000fe200078e00ff */
[----:B------:R-:W-:-:S03]  /*36b0*/  IADD3 R150, P5, PT, R151, R174, RZ ;  /* 0x000000ae97967210 */ /* 0x000fc60007fbe0ff */
[----:B------:R-:W-:Y:S01]  /*36c0*/  IMAD.MOV R158, RZ, RZ, -R158 ;  /* 0x000000ffff9e7224 */ /* 0x000fe200078e0a9e */
[----:B------:R-:W-:Y:S02]  /*36d0*/  LOP3.LUT R167, R14, 0x7, R161, 0xfe, !PT ;  /* 0x000000070ea77812 */ /* 0x000fe400078efea1 */
[----:B------:R-:W-:Y:S01]  /*36e0*/  LEA.HI.X.SX32 R151, R151, R175, 0x1, P5 ;  /* 0x000000af97977211 */ /* 0x000fe200028f0eff */
[----:B------:R-:W-:Y:S01]  /*36f0*/  IMAD R170, R127, R158, R170 ;  /* 0x0000009e7faa7224 */ /* 0x000fe200078e02aa */
[----:B------:R-:W-:Y:S01]  /*3700*/  IADD3 R158, P5, PT, R162, R165, RZ ;  /* 0x000000a5a29e7210 */ /* 0x000fe20007fbe0ff */
[----:B------:R-:W-:Y:S01]  /*3710*/  @!P3 IMAD.IADD R172, R172, 0x1, -R127 ;  /* 0x00000001acacb824 */ /* 0x000fe200078e0a7f */
[----:B------:R-:W-:Y:S02]  /*3720*/  IABS R168, R167 ;  /* 0x000000a700a87213 */ /* 0x000fe40000000000 */
[----:B------:R-:W-:Y:S01]  /*3730*/  LEA.HI.X.SX32 R159, R162, R159, 0x1, P5 ;  /* 0x0000009fa29f7211 */ /* 0x000fe200028f0eff */
[----:B------:R-:W-:Y:S01]  /*3740*/  IMAD.HI.U32 R166, R160, R182, RZ ;  /* 0x000000b6a0a67227 */ /* 0x000fe200078e00ff */
[----:B------:R-:W-:-:S02]  /*3750*/  ISETP.GE.AND P1, PT, R164, RZ, PT ;  /* 0x000000ffa400720c */ /* 0x000fc40003f26270 */
[C---:B------:R-:W-:Y:S01]  /*3760*/  ISETP.GT.U32.AND P3, PT, R127.reuse, R172, PT ;  /* 0x000000ac7f00720c */ /* 0x040fe20003f64070 */
[----:B------:R-:W-:Y:S01]  /*3770*/  IMAD.HI.U32 R164, R160, R168, RZ ;  /* 0x000000a8a0a47227 */ /* 0x000fe200078e00ff */
[----:B------:R-:W-:-:S03]  /*3780*/  ISETP.GT.U32.AND P5, PT, R127, R170, PT ;  /* 0x000000aa7f00720c */ /* 0x000fc60003fa4070 */
[----:B------:R-:W-:Y:S02]  /*3790*/  IMAD.MOV R164, RZ, RZ, -R164 ;  /* 0x000000ffffa47224 */ /* 0x000fe400078e0aa4 */
[----:B------:R-:W-:Y:S02]  /*37a0*/  IMAD.MOV R166, RZ, RZ, -R166 ;  /* 0x000000ffffa67224 */ /* 0x000fe400078e0aa6 */
[C---:B------:R-:W-:Y:S02]  /*37b0*/  IMAD R168, R127.reuse, R164, R168 ;  /* 0x000000a47fa87224 */ /* 0x040fe400078e02a8 */
[C---:B------:R-:W-:Y:S02]  /*37c0*/  IMAD R182, R127.reuse, R166, R182 ;  /* 0x000000a67fb67224 */ /* 0x040fe400078e02b6 */
[--C-:B------:R-:W-:Y:S02]  /*37d0*/  @!P3 IMAD.IADD R172, R172, 0x1, -R127.reuse ;  /* 0x00000001acacb824 */ /* 0x100fe400078e0a7f */
[----:B------:R-:W-:Y:S01]  /*37e0*/  @!P5 IMAD.IADD R170, R170, 0x1, -R127 ;  /* 0x00000001aaaad824 */ /* 0x000fe200078e0a7f */
[----:B------:R-:W-:-:S02]  /*37f0*/  ISETP.GT.U32.AND P3, PT, R127, R182, PT ;  /* 0x000000b67f00720c */ /* 0x000fc40003f64070 */
[----:B------:R-:W-:Y:S02]  /*3800*/  ISETP.GT.U32.AND P5, PT, R127, R168, PT ;  /* 0x000000a87f00720c */ /* 0x000fe40003fa4070 */
[----:B------:R-:W-:-:S04]  /*3810*/  LOP3.LUT R171, R14, 0xd, R161, 0xfe, !PT ;  /* 0x0000000d0eab7812 */ /* 0x000fc800078efea1 */
[----:B------:R-:W-:-:S05]  /*3820*/  IABS R164, R171 ;  /* 0x000000ab00a47213 */ /* 0x000fca0000000000 */
[--C-:B------:R-:W-:Y:S02]  /*3830*/  @!P3 IMAD.IADD R182, R182, 0x1, -R127.reuse ;  /* 0x00000001b6b6b824 */ /* 0x100fe400078e0a7f */
[----:B------:R-:W-:Y:S01]  /*3840*/  @!P5 IMAD.IADD R168, R168, 0x1, -R127 ;  /* 0x00000001a8a8d824 */ /* 0x000fe200078e0a7f */
[C---:B------:R-:W-:Y:S01]  /*3850*/  ISETP.GT.U32.AND P5, PT, R127.reuse, R170, PT ;  /* 0x000000aa7f00720c */ /* 0x040fe20003fa4070 */
[----:B------:R-:W-:Y:S01]  /*3860*/  IMAD.HI.U32 R162, R160, R164, RZ ;  /* 0x000000a4a0a27227 */ /* 0x000fe200078e00ff */
[C---:B------:R-:W-:Y:S02]  /*3870*/  ISETP.GT.U32.AND P3, PT, R127.reuse, R182, PT ;  /* 0x000000b67f00720c */ /* 0x040fe40003f64070 */
[C-C-:B------:R-:W-:Y:S01]  /*3880*/  LOP3.LUT R173, R14.reuse, 0xe, R161.reuse, 0xfe, !PT ;  /* 0x0000000e0ead7812 */ /* 0x140fe200078efea1 */
[----:B------:R-:W-:Y:S01]  /*3890*/  IMAD.MOV R162, RZ, RZ, -R162 ;  /* 0x000000ffffa27224 */ /* 0x000fe200078e0aa2 */
[----:B------:R-:W-:Y:S02]  /*38a0*/  LOP3.LUT R165, R14, 0xf, R161, 0xfe, !PT ;  /* 0x0000000f0ea57812 */ /* 0x000fe400078efea1 */
[----:B------:R-:W-:Y:S01]  /*38b0*/  IABS R166, R173 ;  /* 0x000000ad00a67213 */ /* 0x000fe20000000000 */
[----:B------:R-:W-:Y:S01]  /*38c0*/  IMAD R164, R127, R162, R164 ;  /* 0x000000a27fa47224 */ /* 0x000fe200078e02a4 */
[----:B------:R-:W-:-:S03]  /*38d0*/  IABS R183, R165 ;  /* 0x000000a500b77213 */ /* 0x000fc60000000000 */
[----:B------:R-:W-:Y:S01]  /*38e0*/  @!P5 IMAD.IADD R170, R170, 0x1, -R127 ;  /* 0x00000001aaaad824 */ /* 0x000fe200078e0a7f */
[----:B------:R-:W-:Y:S01]  /*38f0*/  ISETP.GT.U32.AND P5, PT, R127, R164, PT ;  /* 0x000000a47f00720c */ /* 0x000fe20003fa4070 */
[----:B------:R-:W-:-:S04]  /*3900*/  IMAD.HI.U32 R162, R160, R166, RZ ;  /* 0x000000a6a0a27227 */ /* 0x000fc800078e00ff */
[----:B------:R-:W-:-:S04]  /*3910*/  IMAD.HI.U32 R160, R160, R183, RZ ;  /* 0x000000b7a0a07227 */ /* 0x000fc800078e00ff */
[----:B------:R-:W-:Y:S01]  /*3920*/  @!P3 IMAD.IADD R182, R182, 0x1, -R127 ;  /* 0x00000001b6b6b824 */ /* 0x000fe200078e0a7f */
[C---:B------:R-:W-:Y:S01]  /*3930*/  ISETP.GT.U32.AND P3, PT, R127.reuse, R168, PT ;  /* 0x000000a87f00720c */ /* 0x040fe20003f64070 */
[----:B------:R-:W-:Y:S02]  /*3940*/  IMAD.MOV R162, RZ, RZ, -R162 ;  /* 0x000000ffffa27224 */ /* 0x000fe400078e0aa2 */
[----:B------:R-:W-:Y:S02]  /*3950*/  IMAD.MOV R160, RZ, RZ, -R160 ;  /* 0x000000ffffa07224 */ /* 0x000fe400078e0aa0 */
[C---:B------:R-:W-:Y:S02]  /*3960*/  IMAD R166, R127.reuse, R162, R166 ;  /* 0x000000a27fa67224 */ /* 0x040fe400078e02a6 */
[----:B------:R-:W-:Y:S02]  /*3970*/  IMAD.MOV.U32 R161, RZ, RZ, R182 ;  /* 0x000000ffffa17224 */ /* 0x000fe400078e00b6 */
[----:B------:R-:W-:-:S02]  /*3980*/  IMAD R182, R127, R160, R183 ;  /* 0x000000a07fb67224 */ /* 0x000fc400078e02b7 */
[----:B------:R-:W-:Y:S01]  /*3990*/  @!P0 IMAD.MOV R161, RZ, RZ, -R161 ;  /* 0x000000ffffa18224 */ /* 0x000fe200078e0aa1 */
[C---:B------:R-:W-:Y:S01]  /*39a0*/  ISETP.GT.U32.AND P0, PT, R127.reuse, R166, PT ;  /* 0x000000a67f00720c */ /* 0x040fe20003f04070 */
[--C-:B------:R-:W-:Y:S01]  /*39b0*/  @!P5 IMAD.IADD R164, R164, 0x1, -R127.reuse ;  /* 0x00000001a4a4d824 */ /* 0x100fe200078e0a7f */
[----:B------:R-:W-:Y:S01]  /*39c0*/  ISETP.GT.U32.AND P5, PT, R127, R182, PT ;  /* 0x000000b67f00720c */ /* 0x000fe20003fa4070 */
[----:B------:R-:W-:Y:S01]  /*39d0*/  @!P3 IMAD.IADD R168, R168, 0x1, -R127 ;  /* 0x00000001a8a8b824 */ /* 0x000fe200078e0a7f */
[----:B------:R-:W-:Y:S02]  /*39e0*/  ISETP.GE.AND P3, PT, R169, RZ, PT ;  /* 0x000000ffa900720c */ /* 0x000fe40003f66270 */
[----:B------:R-:W-:Y:S01]  /*39f0*/  SEL R161, R126, R161, !P4 ;  /* 0x000000a17ea17207 */ /* 0x000fe20006000000 */
[----:B------:R-:W-:-:S04]  /*3a00*/  @!P1 IMAD.MOV R172, RZ, RZ, -R172 ;  /* 0x000000ffffac9224 */ /* 0x000fc800078e0aac */
[----:B------:R-:W-:Y:S02]  /*3a10*/  IMAD R161, R161, UR12, RZ ;  /* 0x0000000ca1a17c24 */ /* 0x000fe4000f8e02ff */
[--C-:B------:R-:W-:Y:S02]  /*3a20*/  @!P0 IMAD.IADD R166, R166, 0x1, -R127.reuse ;  /* 0x00000001a6a68824 */ /* 0x100fe400078e0a7f */
[----:B------:R-:W-:Y:S01]  /*3a30*/  @!P5 IMAD.IADD R182, R182, 0x1, -R127 ;  /* 0x00000001b6b6d824 */ /* 0x000fe200078e0a7f */
[----:B------:R-:W-:Y:S01]  /*3a40*/  IADD3 R160, P0, PT, R161, R174, RZ ;  /* 0x000000aea1a07210 */ /* 0x000fe20007f1e0ff */
[----:B------:R-:W-:Y:S01]  /*3a50*/  @!P3 IMAD.MOV R170, RZ, RZ, -R170 ;  /* 0x000000ffffaab224 */ /* 0x000fe200078e0aaa */
[C---:B------:R-:W-:Y:S02]  /*3a60*/  ISETP.GT.U32.AND P1, PT, R127.reuse, R164, PT ;  /* 0x000000a47f00720c */ /* 0x040fe40003f24070 */
[C---:B------:R-:W-:Y:S02]  /*3a70*/  ISETP.GT.U32.AND P5, PT, R127.reuse, R166, PT ;  /* 0x000000a67f00720c */ /* 0x040fe40003fa4070 */
[----:B------:R-:W-:-:S02]  /*3a80*/  ISETP.GT.U32.AND P3, PT, R127, R182, PT ;  /* 0x000000b67f00720c */ /* 0x000fc40003f64070 */
[----:B------:R-:W-:Y:S02]  /*3a90*/  LEA.HI.X.SX32 R161, R161, R175, 0x1, P0 ;  /* 0x000000afa1a17211 */ /* 0x000fe400000f0eff */
[----:B------:R-:W-:-:S05]  /*3aa0*/  ISETP.GE.AND P0, PT, R167, RZ, PT ;  /* 0x000000ffa700720c */ /* 0x000fca0003f06270 */
[--C-:B------:R-:W-:Y:S01]  /*3ab0*/  @!P1 IMAD.IADD R164, R164, 0x1, -R127.reuse ;  /* 0x00000001a4a49824 */ /* 0x100fe200078e0a7f */
[----:B------:R-:W-:Y:S01]  /*3ac0*/  ISETP.GE.AND P1, PT, R171, RZ, PT ;  /* 0x000000ffab00720c */ /* 0x000fe20003f26270 */
[--C-:B------:R-:W-:Y:S01]  /*3ad0*/  @!P5 IMAD.IADD R166, R166, 0x1, -R127.reuse ;  /* 0x00000001a6a6d824 */ /* 0x100fe200078e0a7f */
[----:B------:R-:W-:Y:S01]  /*3ae0*/  ISETP.GE.AND P5, PT, R173, RZ, PT ;  /* 0x000000ffad00720c */ /* 0x000fe20003fa6270 */
[----:B------:R-:W-:Y:S01]  /*3af0*/  @!P3 IMAD.IADD R182, R182, 0x1, -R127 ;  /* 0x00000001b6b6b824 */ /* 0x000fe200078e0a7f */
[----:B------:R-:W-:Y:S02]  /*3b00*/  ISETP.GE.AND P3, PT, R165, RZ, PT ;  /* 0x000000ffa500720c */ /* 0x000fe40003f66270 */
[----:B------:R-:W-:Y:S01]  /*3b10*/  LOP3.LUT R162, R3, 0x76, RZ, 0xfc, !PT ;  /* 0x0000007603a27812 */ /* 0x000fe200078efcff */
[----:B------:R-:W-:Y:S01]  /*3b20*/  @!P0 IMAD.MOV R168, RZ, RZ, -R168 ;  /* 0x000000ffffa88224 */ /* 0x000fe200078e0aa8 */
[----:B------:R-:W-:-:S04]  /*3b30*/  PLOP3.LUT P0, PT, PT, PT, UP1, 0x80, 0x8 ;  /* 0x000000000008781c */ /* 0x000fc80003f0f018 */
[----:B------:R-:W-:Y:S01]  /*3b40*/  ISETP.LT.AND P0, PT, R162, UR7, P0 ;  /* 0x00000007a2007c0c */ /* 0x000fe20008701270 */
[----:B------:R-:W-:Y:S01]  /*3b50*/  @!P1 IMAD.MOV R164, RZ, RZ, -R164 ;  /* 0x000000ffffa49224 */ /* 0x000fe200078e0aa4 */
[C---:B------:R-:W-:Y:S01]  /*3b60*/  SEL R165, R126.reuse, R172, !P4 ;  /* 0x000000ac7ea57207 */ /* 0x040fe20006000000 */
[----:B------:R-:W-:Y:S02]  /*3b70*/  @!P5 IMAD.MOV R166, RZ, RZ, -R166 ;  /* 0x000000ffffa6d224 */ /* 0x000fe400078e0aa6 */
[----:B------:R-:W-:Y:S01]  /*3b80*/  @!P3 IMAD.MOV R182, RZ, RZ, -R182 ;  /* 0x000000ffffb6b224 */ /* 0x000fe200078e0ab6 */
[----:B------:R-:W-:Y:S01]  /*3b90*/  PRMT R230, RZ, 0x7610, R230 ;  /* 0x00007610ffe67816 */ /* 0x000fe200000000e6 */
[----:B------:R-:W-:Y:S01]  /*3ba0*/  IMAD R165, R165, UR12, RZ ;  /* 0x0000000ca5a57c24 */ /* 0x000fe2000f8e02ff */
[----:B------:R-:W-:Y:S02]  /*3bb0*/  PLOP3.LUT P2, PT, PT, PT, UP1, 0x80, 0x8 ;  /* 0x000000000008781c */ /* 0x000fe40003f4f018 */
[----:B------:R-:W-:-:S02]  /*3bc0*/  SEL R167, R126, R170, !P4 ;  /* 0x000000aa7ea77207 */ /* 0x000fc40006000000 */
[C---:B------:R-:W-:Y:S01]  /*3bd0*/  SEL R169, R126.reuse, R168, !P4 ;  /* 0x000000a87ea97207 */ /* 0x040fe20006000000 */
[----:B------:R-:W5:Y:S01]  /*3be0*/  @P0 LDG.E.U8 R230, desc[UR20][R158.64] ;  /* 0x000000149ee60981 */ /* 0x000f62000c1e1100 */
[C---:B------:R-:W-:Y:S02]  /*3bf0*/  SEL R171, R126.reuse, R164, !P4 ;  /* 0x000000a47eab7207 */ /* 0x040fe40006000000 */
[C---:B------:R-:W-:Y:S02]  /*3c00*/  SEL R173, R126.reuse, R166, !P4 ;  /* 0x000000a67ead7207 */ /* 0x040fe40006000000 */
[----:B------:R-:W-:Y:S01]  /*3c10*/  SEL R126, R126, R182, !P4 ;  /* 0x000000b67e7e7207 */ /* 0x000fe20006000000 */
[----:B------:R-:W-:Y:S01]  /*3c20*/  IMAD R167, R167, UR12, RZ ;  /* 0x0000000ca7a77c24 */ /* 0x000fe2000f8e02ff */
[----:B------:R-:W-:Y:S01]  /*3c30*/  ISETP.LT.AND P2, PT, R4, UR7, P2 ;  /* 0x0000000704007c0c */ /* 0x000fe20009741270 */
[----:B------:R-:W-:Y:S01]  /*3c40*/  IMAD R169, R169, UR12, RZ ;  /* 0x0000000ca9a97c24 */ /* 0x000fe2000f8e02ff */
[----:B------:R-:W-:Y:S01]  /*3c50*/  IADD3 R164, P0, PT, R165, R174, RZ ;  /* 0x000000aea5a47210 */ /* 0x000fe20007f1e0ff */
[----:B------:R-:W-:-:S02]  /*3c60*/  IMAD R171, R171, UR12, RZ ;  /* 0x0000000cabab7c24 */ /* 0x000fc4000f8e02ff */
[----:B------:R-:W-:Y:S02]  /*3c70*/  IMAD R173, R173, UR12, RZ ;  /* 0x0000000cadad7c24 */ /* 0x000fe4000f8e02ff */
[----:B------:R-:W-:Y:S01]  /*3c80*/  IMAD R126, R126, UR12, RZ ;  /* 0x0000000c7e7e7c24 */ /* 0x000fe2000f8e02ff */
[----:B------:R-:W-:Y:S02]  /*3c90*/  LEA.HI.X.SX32 R165, R165, R175, 0x1, P0 ;  /* 0x000000afa5a57211 */ /* 0x000fe400000f0eff */
[-C--:B------:R-:W-:Y:S02]  /*3ca0*/  IADD3 R166, P0, PT, R167, R174.reuse, RZ ;  /* 0x000000aea7a67210 */ /* 0x080fe40007f1e0ff */
[-C--:B------:R-:W-:Y:S02]  /*3cb0*/  IADD3 R168, P1, PT, R169, R174.reuse, RZ ;  /* 0x000000aea9a87210 */ /* 0x080fe40007f3e0ff */
[-C--:B------:R-:W-:Y:S02]  /*3cc0*/  IADD3 R170, P3, PT, R171, R174.reuse, RZ ;  /* 0x000000aeabaa7210 */ /* 0x080fe40007f7e0ff */
[----:B------:R-:W-:-:S02]  /*3cd0*/  IADD3 R172, P4, PT, R173, R174, RZ ;  /* 0x000000aeadac7210 */ /* 0x000fc40007f9e0ff */
[----:B------:R-:W-:Y:S02]  /*3ce0*/  PRMT R217, RZ, 0x7610, R217 ;  /* 0x00007610ffd97816 */ /* 0x000fe400000000d9 */
[----:B------:R-:W-:Y:S02]  /*3cf0*/  PRMT R219, RZ, 0x7610, R219 ;  /* 0x00007610ffdb7816 */ /* 0x000fe400000000db */
[----:B------:R-:W-:Y:S02]  /*3d00*/  IADD3 R174, P5, PT, R126, R174, RZ ;  /* 0x000000ae7eae7210 */ /* 0x000fe40007fbe0ff */
[----:B------:R-:W-:Y:S01]  /*3d10*/  PRMT R218, RZ, 0x7610, R218 ;  /* 0x00007610ffda7816 */ /* 0x000fe200000000da */
[----:B------:R-:W5:Y:S01]  /*3d20*/  @P2 LDG.E.U8 R217, desc[UR20][R132.64] ;  /* 0x0000001484d92981 */ /* 0x000f62000c1e1100 */
[----:B------:R-:W-:Y:S02]  /*3d30*/  PRMT R220, RZ, 0x7610, R220 ;  /* 0x00007610ffdc7816 */ /* 0x000fe400000000dc */
[----:B------:R-:W-:Y:S01]  /*3d40*/  PRMT R221, RZ, 0x7610, R221 ;  /* 0x00007610ffdd7816 */ /* 0x000fe200000000dd */
[----:B------:R-:W5:Y:S01]  /*3d50*/  @P2 LDG.E.U8 R219, desc[UR20][R136.64] ;  /* 0x0000001488db2981 */ /* 0x000f62000c1e1100 */
[----:B------:R-:W-:-:S02]  /*3d60*/  PRMT R193, RZ, 0x7610, R193 ;  /* 0x00007610ffc17816 */ /* 0x000fc400000000c1 */
[----:B------:R-:W-:Y:S01]  /*3d70*/  PRMT R206, RZ, 0x7610, R206 ;  /* 0x00007610ffce7816 */ /* 0x000fe200000000ce */
[----:B------:R-:W5:Y:S01]  /*3d80*/  @P2 LDG.E.U8 R218, desc[UR20][R134.64] ;  /* 0x0000001486da2981 */ /* 0x000f62000c1e1100 */
[----:B------:R-:W-:Y:S02]  /*3d90*/  PRMT R208, RZ, 0x7610, R208 ;  /* 0x00007610ffd07816 */ /* 0x000fe400000000d0 */
[-C--:B------:R-:W-:Y:S01]  /*3da0*/  LEA.HI.X.SX32 R167, R167, R175.reuse, 0x1, P0 ;  /* 0x000000afa7a77211 */ /* 0x080fe200000f0eff */
[----:B------:R-:W5:Y:S01]  /*3db0*/  @P2 LDG.E.U8 R220, desc[UR20][R140.64] ;  /* 0x000000148cdc2981 */ /* 0x000f62000c1e1100 */
[-C--:B------:R-:W-:Y:S02]  /*3dc0*/  LEA.HI.X.SX32 R169, R169, R175.reuse, 0x1, P1 ;  /* 0x000000afa9a97211 */ /* 0x080fe400008f0eff */
[-C--:B------:R-:W-:Y:S01]  /*3dd0*/  LEA.HI.X.SX32 R171, R171, R175.reuse, 0x1, P3 ;  /* 0x000000afabab7211 */ /* 0x080fe200018f0eff */
[----:B------:R-:W5:Y:S01]  /*3de0*/  @P2 LDG.E.U8 R221, desc[UR20][R138.64] ;  /* 0x000000148add2981 */ /* 0x000f62000c1e1100 */
[----:B------:R-:W-:-:S02]  /*3df0*/  LEA.HI.X.SX32 R173, R173, R175, 0x1, P4 ;  /* 0x000000afadad7211 */ /* 0x000fc400020f0eff */
[----:B------:R-:W-:Y:S01]  /*3e00*/  PRMT R187, RZ, 0x7610, R187 ;  /* 0x00007610ffbb7816 */ /* 0x000fe200000000bb */
[----:B------:R-:W5:Y:S01]  /*3e10*/  @P2 LDG.E.U8 R193, desc[UR20][R144.64] ;  /* 0x0000001490c12981 */ /* 0x000f62000c1e1100 */
[----:B------:R-:W-:Y:S02]  /*3e20*/  PRMT R185, RZ, 0x7610, R185 ;  /* 0x00007610ffb97816 */ /* 0x000fe400000000b9 */
[----:B------:R-:W-:Y:S01]  /*3e30*/  LEA.HI.X.SX32 R175, R126, R175, 0x1, P5 ;  /* 0x000000af7eaf7211 */ /* 0x000fe200028f0eff */
        /* <DEDUP_REMOVED lines=8> */
[----:B------:R-:W-:Y:S01]  /*3ec0*/  PRMT R186, RZ, 0x7610, R186 ;  /* 0x00007610ffba7816 */ /* 0x000fe200000000ba */
[----:B------:R-:W5:Y:S04]  /*3ed0*/  @P2 LDG.E.U8 R185, desc[UR20][R160.64] ;  /* 0x00000014a0b92981 */ /* 0x000f68000c1e1100 */
[----:B------:R-:W5:Y:S04]  /*3ee0*/  @P2 LDG.E.U8 R126, desc[UR20][R164.64] ;  /* 0x00000014a47e2981 */ /* 0x000f68000c1e1100 */
[----:B------:R-:W5:Y:S04]  /*3ef0*/  @P2 LDG.E.U8 R182, desc[UR20][R170.64] ;  /* 0x00000014aab62981 */ /* 0x000f68000c1e1100 */
[----:B------:R-:W5:Y:S04]  /*3f00*/  @P2 LDG.E.U8 R127, desc[UR20][R166.64] ;  /* 0x00000014a67f2981 */ /* 0x000f68000c1e1100 */
[----:B------:R-:W5:Y:S04]  /*3f10*/  @P2 LDG.E.U8 R183, desc[UR20][R172.64] ;  /* 0x00000014acb72981 */ /* 0x000f68000c1e1100 */
[----:B------:R-:W5:Y:S04]  /*3f20*/  @P2 LDG.E.U8 R184, desc[UR20][R168.64] ;  /* 0x00000014a8b82981 */ /* 0x000f68000c1e1100 */
[----:B------:R-:W5:Y:S01]  /*3f30*/  @P2 LDG.E.U8 R186, desc[UR20][R174.64] ;  /* 0x00000014aeba2981 */ /* 0x000f62000c1e1100 */
[----:B------:R-:W-:-:S04]  /*3f40*/  @!UP2 UIADD3 UR4, UPT, UPT, -UR4, 0x100000, URZ ;  /* 0x001000000404a890 */ /* 0x000fc8000fffe1ff */
[----:B------:R-:W-:Y:S02]  /*3f50*/  @!UP2 USHF.L.U32 UR5, UR4, 0xb, URZ ;  /* 0x0000000b0405a899 */ /* 0x000fe400080006ff */
[----:B------:R-:W-:Y:S01]  /*3f60*/  @!UP2 USHF.L.U32 UR4, UR4, 0x1, URZ ;  /* 0x000000010404a899 */ /* 0x000fe200080006ff */
[----:B------:R-:W-:-:S11]  /*3f70*/  VOTEU.ALL UP1, P6 ;  /* 0x0000000000ff7886 */ /* 0x000fd60003020000 */
[----:B------:R0:W1:Y:S01]  /*3f80*/  @!UP1 SYNCS.EXCH.64 URZ, [UR9+0x5008], UR4 ;  /* 0x0050080409ff95b2 */ /* 0x0000620008000100 */
[----:B--2---:R2:W-:Y:S04]  /*3f90*/  STS.U8 [R4+UR9+0xa00], R163 ;  /* 0x000a00a304007988 */ /* 0x0045e80008000009 */
[----:B------:R-:W-:Y:S01]  /*3fa0*/  STS.U8 [R4+UR9], R251 ;  /* 0x000000fb04007988 */ /* 0x000fe20008000009 */
[----:B--2---:R-:W-:-:S03]  /*3fb0*/  LOP3.LUT R163, R4, 0x10, RZ, 0x3c, !PT ;  /* 0x0000001004a37812 */ /* 0x004fc600078e3cff */
[----:B---3--:R-:W-:Y:S04]  /*3fc0*/  STS.U8 [R4+UR9+0x200], R249 ;  /* 0x000200f904007988 */ /* 0x008fe80008000009 */
[----:B----4-:R-:W-:Y:S04]  /*3fd0*/  STS.U8 [R4+UR9+0x400], R247 ;  /* 0x000400f704007988 */ /* 0x010fe80008000009 */
[----:B-----5:R-:W-:Y:S04]  /*3fe0*/  STS.U8 [R4+UR9+0x600], R245 ;  /* 0x000600f504007988 */ /* 0x020fe80008000009 */
[----:B------:R-:W-:Y:S04]  /*3ff0*/  STS.U8 [R4+UR9+0x800], R243 ;  /* 0x000800f304007988 */ /* 0x000fe80008000009 */
        /* <DEDUP_REMOVED lines=10> */
[----:B------:R2:W-:Y:S04]  /*40a0*/  STS.U8 [R163+UR9+0x80], R176 ;  /* 0x000080b0a3007988 */ /* 0x0005e80008000009 */
[----:B------:R-:W-:Y:S01]  /*40b0*/  STS.U8 [R163+UR9+0x280], R232 ;  /* 0x000280e8a3007988 */ /* 0x000fe20008000009 */
[----:B--2---:R-:W-:-:S03]  /*40c0*/  LOP3.LUT R176, R4, 0x20, RZ, 0x3c, !PT ;  /* 0x0000002004b07812 */ /* 0x004fc600078e3cff */
        /* <DEDUP_REMOVED lines=28> */
[----:B------:R3:W-:Y:S04]  /*4290*/  STS.U8 [R176+UR9+0x1d00], R181 ;  /* 0x001d00b5b0007988 */ /* 0x0007e80008000009 */
[----:B------:R-:W-:Y:S04]  /*42a0*/  STS.U8 [R176+UR9+0x900], R189 ;  /* 0x000900bdb0007988 */ /* 0x000fe80008000009 */
[----:B------:R-:W-:Y:S01]  /*42b0*/  STS.U8 [R176+UR9+0x1f00], R191 ;  /* 0x001f00bfb0007988 */ /* 0x000fe20008000009 */
[----:B--2---:R-:W-:-:S03]  /*42c0*/  LOP3.LUT R179, R4, 0x50, RZ, 0x3c, !PT ;  /* 0x0000005004b37812 */ /* 0x004fc600078e3cff */
[----:B------:R2:W-:Y:S01]  /*42d0*/  STS.U8 [R177+UR9+0x180], R178 ;  /* 0x000180b2b1007988 */ /* 0x0005e20008000009 */
[----:B---3--:R-:W-:-:S03]  /*42e0*/  LOP3.LUT R181, R4, 0x70, RZ, 0x3c, !PT ;  /* 0x0000007004b57812 */ /* 0x008fc600078e3cff */
[----:B------:R3:W-:Y:S04]  /*42f0*/  STS.U8 [R177+UR9+0x580], R180 ;  /* 0x000580b4b1007988 */ /* 0x0007e80008000009 */
[----:B------:R0:W-:Y:S01]  /*4300*/  STS.U8 [R177+UR9+0x980], R188 ;  /* 0x000980bcb1007988 */ /* 0x0001e20008000009 */
[----:B--2---:R-:W-:-:S03]  /*4310*/  LOP3.LUT R178, R4, 0x40, RZ, 0x3c, !PT ;  /* 0x0000004004b27812 */ /* 0x004fc600078e3cff */
[----:B------:R0:W-:Y:S01]  /*4320*/  STS.U8 [R177+UR9+0xd80], R190 ;  /* 0x000d80beb1007988 */ /* 0x0001e20008000009 */
[----:B---3--:R-:W-:-:S03]  /*4330*/  LOP3.LUT R180, R4, 0x60, RZ, 0x3c, !PT ;  /* 0x0000006004b47812 */ /* 0x008fc600078e3cff */
[----:B------:R0:W-:Y:S04]  /*4340*/  STS.U8 [R177+UR9+0x1180], R192 ;  /* 0x001180c0b1007988 */ /* 0x0001e80008000009 */
        /* <DEDUP_REMOVED lines=26> */
[----:B------:R0:W-:Y:S01]  /*44f0*/  STS.U8 [R181+UR9+0x4780], R186 ;  /* 0x004780bab5007988 */ /* 0x0001e20008000009 */
[----:B-1----:R1:W-:Y:S06]  /*4500*/  MEMBAR.ALL.CTA ;  /* 0x0000000000007992 */ /* 0x0023ec0000008000 */
[----:B-1----:R-:W1:Y:S01]  /*4510*/  FENCE.VIEW.ASYNC.S ;  /* 0x00000000000073c6 */ /* 0x002e620000000000 */
[----:B------:R-:W-:-:S04]  /*4520*/  UISETP.NE.U32.AND UP1, UPT, UR11, URZ, UPT ;  /* 0x000000ff0b00728c */ /* 0x000fc8000bf25070 */
[----:B------:R-:W-:Y:S02]  /*4530*/  UISETP.LT.OR UP3, UPT, UR24, 0x80, UP1 ;  /* 0x000000801800788c */ /* 0x000fe40008f61670 */
[----:B------:R-:W-:Y:S01]  /*4540*/  UISETP.GE.AND UP2, UPT, UR24, 0x100, UPT ;  /* 0x000001001800788c */ /* 0x000fe2000bf46270 */
[----:B-1----:R-:W-:Y:S06]  /*4550*/  BAR.SYNC.DEFER_BLOCKING 0x0 ;  /* 0x0000000000007b1d */ /* 0x002fec0000010000 */
[----:B0-----:R-:W-:Y:S05]  /*4560*/  BRA.U UP3, `(.L_x_6) ;  /* 0x0000000103847547 */ /* 0x001fea000b800000 */
[----:B------:R-:W-:Y:S02]  /*4570*/  UIADD3 UR4, UPT, UPT, UR9, 0x4000, URZ ;  /* 0x0000400009047890 */ /* 0x000fe4000fffe0ff */
[----:B------:R-:W-:Y:S02]  /*4580*/  USHF.R.U32.HI UR12, URZ, 0x4, UR9 ;  /* 0x00000004ff0c7899 */ /* 0x000fe40008011609 */
[----:B------:R-:W-:Y:S02]  /*4590*/  USHF.R.U32.HI UR4, URZ, 0x4, UR4 ;  /* 0x00000004ff047899 */ /* 0x000fe40008011604 */
[----:B------:R-:W-:Y:S02]  /*45a0*/  USGXT.U32 UR12, UR12, 0xe ;  /* 0x0000000e0c0c789a */ /* 0x000fe40008000000 */
[----:B------:R-:W-:Y:S02]  /*45b0*/  USGXT.U32 UR14, UR4, 0xe ;  /* 0x0000000e040e789a */ /* 0x000fe40008000000 */
[----:B------:R-:W-:-:S02]  /*45c0*/  UIADD3 UR30, UP3, UPT, UR12, 0x80, URZ ;  /* 0x000000800c1e7890 */ /* 0x000fc4000ff7e0ff */
[----:B------:R-:W-:Y:S01]  /*45d0*/  UIADD3 UR28, UP4, UPT, UR14, 0x2, URZ ;  /* 0x000000020e1c7890 */ /* 0x000fe2000ff9e0ff */
[----:B------:R-:W-:Y:S01]  /*45e0*/  UMOV UR4, URZ ;  /* 0x000000ff00047c82 */ /* 0x000fe20008000000 */
[----:B------:R-:W-:Y:S01]  /*45f0*/  UMOV UR32, 0x0 ;  /* 0x0000000000207882 */ /* 0x000fe20000000000 */
[----:B------:R-:W-:Y:S02]  /*4600*/  UIADD3.X UR31, UPT, UPT, UR4, -0x7fffbfe0, URZ, UP3, !UPT ;  /* 0x80004020041f7890 */ /* 0x000fe40009ffe4ff */
[----:B------:R-:W-:Y:S02]  /*4610*/  UIADD3.X UR29, UPT, UPT, UR4, 0x40004040, URZ, UP4, !UPT ;  /* 0x40004040041d7890 */ /* 0x000fe4000a7fe4ff */
[----:B------:R-:W-:Y:S02]  /*4620*/  UIADD3.64 UR16, UPT, UPT, UR30, 0x80, URZ ;  /* 0x000000801e107897 */ /* 0x000fe4000fffe0ff */
[----:B------:R-:W-:Y:S02]  /*4630*/  UIADD3.64 UR18, UPT, UPT, UR28, 0x2, URZ ;  /* 0x000000021c127897 */ /* 0x000fe4000fffe0ff */
[----:B------:R-:W-:-:S02]  /*4640*/  UIADD3.64 UR22, UPT, UPT, UR30, 0x100, URZ ;  /* 0x000001001e167897 */ /* 0x000fc4000fffe0ff */
[----:B------:R-:W-:Y:S01]  /*4650*/  UIADD3.64 UR26, UPT, UPT, UR28, 0x4, URZ ;  /* 0x000000041c1a7897 */ /* 0x000fe2000fffe0ff */
[----:B------:R-:W-:Y:S01]  /*4660*/  UMOV UR33, 0x4048010 ;  /* 0x0404801000217882 */ /* 0x000fe20000000000 */
[----:B------:R-:W-:Y:S01]  /*4670*/  UMOV UR13, 0x80004020 ;  /* 0x80004020000d7882 */ /* 0x000fe20000000000 */
[----:B------:R-:W-:Y:S01]  /*4680*/  UMOV UR15, 0x40004040 ;  /* 0x40004040000f7882 */ /* 0x000fe20000000000 */
[----:B------:R-:W-:Y:S01]  /*4690*/  UMOV UR34, 0x0 ;  /* 0x0000000000227882 */ /* 0x000fe20000000000 */
[----:B------:R-:W-:Y:S01]  /*46a0*/  UMOV UR35, 0x4048010 ;  /* 0x0404801000237882 */ /* 0x000fe20000000000 */
[----:B------:R-:W-:Y:S01]  /*46b0*/  UMOV UR36, 0x0 ;  /* 0x0000000000247882 */ /* 0x000fe20000000000 */
[----:B------:R-:W-:Y:S01]  /*46c0*/  UMOV UR37, 0x4048010 ;  /* 0x0404801000257882 */ /* 0x000fe20000000000 */
[----:B------:R-:W-:Y:S01]  /*46d0*/  UMOV UR4, UR6 ;  /* 0x0000000600047c82 */ /* 0x000fe20008000000 */
[----:B------:R-:W-:Y:S01]  /*46e0*/  UMOV UR5, URZ ;  /* 0x000000ff00057c82 */ /* 0x000fe20008000000 */
[----:B------:R0:W-:Y:S01]  /*46f0*/  UTCQMMA gdesc[UR12], gdesc[UR14], tmem[UR8], tmem[UR32], idesc[UR33], !UPT ;  /* 0x00ff200e0c0075ea */ /* 0x0001e2000f800308 */
[----:B------:R-:W-:Y:S01]  /*4700*/  UMOV UR38, 0x0 ;  /* 0x0000000000267882 */ /* 0x000fe20000000000 */
[----:B------:R-:W-:Y:S01]  /*4710*/  UMOV UR39, 0x4048010 ;  /* 0x0404801000277882 */ /* 0x000fe20000000000 */
[----:B------:R0:W-:Y:S01]  /*4720*/  UTCQMMA gdesc[UR30], gdesc[UR28], tmem[UR8], tmem[UR34], idesc[UR35], UPT ;  /* 0x00ff221c1e0075ea */ /* 0x0001e2000b800308 */
[----:B------:R-:W-:Y:S01]  /*4730*/  UMOV UR4, UR4 ;  /* 0x0000000400047c82 */ /* 0x000fe20008000000 */
[----:B------:R0:W-:Y:S01]  /*4740*/  UTCQMMA gdesc[UR16], gdesc[UR18], tmem[UR8], tmem[UR36], idesc[UR37], UPT ;  /* 0x00ff2412100075ea */ /* 0x0001e2000b800308 */
[----:B------:R0:W-:Y:S01]  /*4750*/  UTCQMMA gdesc[UR22], gdesc[UR26], tmem[UR8], tmem[UR38], idesc[UR39], UPT ;  /* 0x00ff261a160075ea */ /* 0x0001e2000b800308 */
[----:B------:R0:W-:Y:S01]  /*4760*/  UTCBAR [UR4], URZ ;  /* 0x000000ff040073e9 */ /* 0x0001e200080000ff */
[----:B------:R-:W-:Y:S01]  /*4770*/  NOP ;  /* 0x0000000000007918 */ /* 0x000fe20000000000 */
.L_x_6:
[----:B0-----:R-:W-:Y:S01]  /*4780*/  UMOV UR4, URZ ;  /* 0x000000ff00047c82 */ /* 0x001fe20008000000 */
[----:B------:R-:W-:Y:S05]  /*4790*/  BRA.U !UP2, `(.L_x_7) ;  /* 0x000000250a5c7547 */ /* 0x000fea000b800000 */
[----:B------:R-:W-:Y:S01]  /*47a0*/  USHF.R.S32.HI UR11, URZ, 0x1f, UR24 ;  /* 0x0000001fff0b7899 */ /* 0x000fe20008011418 */
[----:B------:R-:W-:Y:S01]  /*47b0*/  IMAD.MOV.U32 R126, RZ, RZ, RZ ;  /* 0x000000ffff7e7224 */ /* 0x000fe200078e00ff */
[----:B------:R-:W-:Y:S02]  /*47c0*/  UIADD3 UR12, UPT, UPT, UR9, 0x2000, URZ ;  /* 0x00002000090c7890 */ /* 0x000fe4000fffe0ff */
[----:B------:R-:W-:Y:S01]  /*47d0*/  UIADD3 UR13, UPT, UPT, UR9, 0x4800, URZ ;  /* 0x00004800090d7890 */ /* 0x000fe2000fffe0ff */
[----:B------:R-:W0:Y:S01]  /*47e0*/  LDCU.64 UR18, c[0x0][0x3a8] ;  /* 0x00007500ff1277ac */ /* 0x000e220008000a00 */
[----:B------:R-:W-:Y:S02]  /*47f0*/  ULEA.HI UR11, UR11, UR24, URZ, 0x7 ;  /* 0x000000180b0b7291 */ /* 0x000fe4000f8f38ff */
[----:B------:R-:W-:Y:S02]  /*4800*/  USHF.R.U32.HI UR12, URZ, 0x4, UR12 ;  /* 0x00000004ff0c7899 */ /* 0x000fe4000801160c */
[----:B------:R-:W-:-:S02]  /*4810*/  USHF.R.U32.HI UR13, URZ, 0x4, UR13 ;  /* 0x00000004ff0d7899 */ /* 0x000fc4000801160d */
[----:B------:R-:W-:Y:S02]  /*4820*/  USHF.R.S32.HI UR11, URZ, 0x7, UR11 ;  /* 0x00000007ff0b7899 */ /* 0x000fe4000801140b */
[----:B------:R-:W-:Y:S02]  /*4830*/  USGXT.U32 UR12, UR12, 0xe ;  /* 0x0000000e0c0c789a */ /* 0x000fe40008000000 */
[----:B------:R-:W-:Y:S02]  /*4840*/  USGXT.U32 UR14, UR13, 0xe ;  /* 0x0000000e0d0e789a */ /* 0x000fe40008000000 */
[----:B------:R-:W-:Y:S02]  /*4850*/  UIADD3 UR26, UP2, UPT, UR12, 0x80, URZ ;  /* 0x000000800c1a7890 */ /* 0x000fe4000ff5e0ff */
[----:B------:R-:W-:Y:S02]  /*4860*/  UISETP.LT.AND UP4, UPT, UR11, 0x2, UPT ;  /* 0x000000020b00788c */ /* 0x000fe4000bf81270 */
[----:B------:R-:W-:Y:S01]  /*4870*/  UIADD3 UR28, UP3, UPT, UR14, 0x2, URZ ;  /* 0x000000020e1c7890 */ /* 0x000fe2000ff7e0ff */
[----:B------:R-:W-:Y:S01]  /*4880*/  UMOV UR4, URZ ;  /* 0x000000ff00047c82 */ /* 0x000fe20008000000 */
[----:B------:R-:W-:Y:S01]  /*4890*/  UMOV UR5, URZ ;  /* 0x000000ff00057c82 */ /* 0x000fe20008000000 */
[----:B------:R-:W-:-:S02]  /*48a0*/  UIADD3.X UR27, UPT, UPT, UR4, -0x7fffbfe0, URZ, UP2, !UPT ;  /* 0x80004020041b7890 */ /* 0x000fc400097fe4ff */
[----:B------:R-:W-:Y:S02]  /*48b0*/  USEL UR11, UR11, 0x2, !UP4 ;  /* 0x000000020b0b7887 */ /* 0x000fe4000e000000 */
[----:B------:R-:W-:Y:S02]  /*48c0*/  UIADD3.X UR29, UPT, UPT, UR5, 0x40004040, URZ, UP3, !UPT ;  /* 0x40004040051d7890 */ /* 0x000fe40009ffe4ff */
[----:B0-----:R-:W-:Y:S02]  /*48d0*/  USHF.L.U32 UR18, UR18, 0x7, URZ ;  /* 0x0000000712127899 */ /* 0x001fe400080006ff */
[----:B------:R-:W-:Y:S02]  /*48e0*/  USHF.L.U32 UR19, UR19, 0x7, URZ ;  /* 0x0000000713137899 */ /* 0x000fe400080006ff */
[----:B------:R-:W-:Y:S02]  /*48f0*/  UIADD3 UR22, UPT, UPT, UR7, -0x80, URZ ;  /* 0xffffff8007167890 */ /* 0x000fe4000fffe0ff */
[----:B------:R-:W-:-:S02]  /*4900*/  UIADD3 UR11, UPT, UPT, UR11, -0x1, URZ ;  /* 0xffffffff0b0b7890 */ /* 0x000fc4000fffe0ff */
[----:B------:R-:W-:Y:S02]  /*4910*/  UIADD3.64 UR30, UPT, UPT, UR26, 0x80, URZ ;  /* 0x000000801a1e7897 */ /* 0x000fe4000fffe0ff */
[----:B------:R-:W-:Y:S02]  /*4920*/  UIADD3.64 UR32, UPT, UPT, UR28, 0x2, URZ ;  /* 0x000000021c207897 */ /* 0x000fe4000fffe0ff */
[----:B------:R-:W-:Y:S02]  /*4930*/  UIADD3.64 UR34, UPT, UPT, UR26, 0x100, URZ ;  /* 0x000001001a227897 */ /* 0x000fe4000fffe0ff */
[----:B------:R-:W-:Y:S01]  /*4940*/  UIADD3.64 UR36, UPT, UPT, UR28, 0x4, URZ ;  /* 0x000000041c247897 */ /* 0x000fe2000fffe0ff */
[----:B------:R-:W-:-:S11]  /*4950*/  UMOV UR23, 0x1 ;  /* 0x0000000100177882 */ /* 0x000fd60000000000 */
.L_x_10:
[----:B------:R-:W-:Y:S02]  /*4960*/  USHF.R.S32.HI UR7, URZ, 0x1f, UR19 ;  /* 0x0000001fff077899 */ /* 0x000fe40008011413 */
[----:B------:R-:W-:Y:S01]  /*4970*/  IADD3 R172, P4, PT, R172, UR19, RZ ;  /* 0x00000013acac7c10 */ /* 0x000fe2000ff9e0ff */
[----:B------:R-:W-:Y:S01]  /*4980*/  USHF.R.S32.HI UR4, URZ, 0x1f, UR18 ;  /* 0x0000001fff047899 */ /* 0x000fe20008011412 */
[----:B------:R-:W-:Y:S01]  /*4990*/  IADD3 R170, P3, PT, R170, UR19, RZ ;  /* 0x00000013aaaa7c10 */ /* 0x000fe2000ff7e0ff */
[----:B------:R-:W-:Y:S01]  /*49a0*/  IMAD.U32 R126, R126, -0x80000000, RZ ;  /* 0x800000007e7e7824 */ /* 0x000fe200078e00ff */
[----:B------:R-:W-:Y:S02]  /*49b0*/  IADD3 R160, P2, PT, R160, UR19, RZ ;  /* 0x00000013a0a07c10 */ /* 0x000fe4000ff5e0ff */
[----:B------:R-:W-:Y:S01]  /*49c0*/  IADD3.X R173, PT, PT, R173, UR7, RZ, P4, !PT ;  /* 0x00000007adad7c10 */ /* 0x000fe2000a7fe4ff */
[----:B------:R-:W0:Y:S01]  /*49d0*/  SYNCS.PHASECHK.TRANS64.TRYWAIT P6, [UR6], R126 ;  /* 0x0000007eff0075a7 */ /* 0x000e2200080c1106 */
[----:B------:R-:W-:-:S02]  /*49e0*/  IADD3 R144, P4, PT, R144, UR19, RZ ;  /* 0x0000001390907c10 */ /* 0x000fc4000ff9e0ff */
[----:B------:R-:W-:Y:S02]  /*49f0*/  IADD3.X R171, PT, PT, R171, UR7, RZ, P3, !PT ;  /* 0x00000007abab7c10 */ /* 0x000fe40009ffe4ff */
[----:B------:R-:W-:Y:S02]  /*4a00*/  IADD3.X R145, PT, PT, R145, UR7, RZ, P4, !PT ;  /* 0x0000000791917c10 */ /* 0x000fe4000a7fe4ff */
[----:B------:R-:W-:Y:S02]  /*4a10*/  IADD3 R140, P3, PT, R140, UR19, RZ ;  /* 0x000000138c8c7c10 */ /* 0x000fe4000ff7e0ff */
[----:B------:R-:W-:Y:S02]  /*4a20*/  IADD3 R166, P4, PT, R166, UR19, RZ ;  /* 0x00000013a6a67c10 */ /* 0x000fe4000ff9e0ff */
[----:B------:R-:W-:Y:S02]  /*4a30*/  IADD3.X R161, PT, PT, R161, UR7, RZ, P2, !PT ;  /* 0x00000007a1a17c10 */ /* 0x000fe400097fe4ff */
[----:B------:R-:W-:-:S02]  /*4a40*/  IADD3.X R141, PT, PT, R141, UR7, RZ, P3, !PT ;  /* 0x000000078d8d7c10 */ /* 0x000fc40009ffe4ff */
[----:B------:R-:W-:Y:S02]  /*4a50*/  IADD3.X R167, PT, PT, R167, UR7, RZ, P4, !PT ;  /* 0x00000007a7a77c10 */ /* 0x000fe4000a7fe4ff */
[----:B------:R-:W-:Y:S02]  /*4a60*/  IADD3 R136, P2, PT, R136, UR19, RZ ;  /* 0x0000001388887c10 */ /* 0x000fe4000ff5e0ff */
        /* <DEDUP_REMOVED lines=8> */
[----:B------:R-:W-:Y:S02]  /*4af0*/  IADD3 R108, P4, PT, R108, UR18, RZ ;  /* 0x000000126c6c7c10 */ /* 0x000fe4000ff9e0ff */
[----:B------:R-:W-:-:S02]  /*4b00*/  IADD3.X R175, PT, PT, R175, UR7, RZ, P5, !PT ;  /* 0x00000007afaf7c10 */ /* 0x000fc4000affe4ff */
[----:B------:R-:W-:Y:S02]  /*4b10*/  IADD3.X R151, PT, PT, R151, UR7, RZ, P2, !PT ;  /* 0x0000000797977c10 */ /* 0x000fe400097fe4ff */
[----:B------:R-:W-:Y:S02]  /*4b20*/  IADD3.X R135, PT, PT, R135, UR7, RZ, P3, !PT ;  /* 0x0000000787877c10 */ /* 0x000fe40009ffe4ff */
[----:B------:R-:W-:Y:S02]  /*4b30*/  IADD3.X R109, PT, PT, R109, UR4, RZ, P4, !PT ;  /* 0x000000046d6d7c10 */ /* 0x000fe4000a7fe4ff */
[----:B------:R-:W-:Y:S02]  /*4b40*/  IADD3 R146, P5, PT, R146, UR19, RZ ;  /* 0x0000001392927c10 */ /* 0x000fe4000ffbe0ff */
[----:B------:R-:W-:Y:S02]  /*4b50*/  IADD3 R132, P2, PT, R132, UR19, RZ ;  /* 0x0000001384847c10 */ /* 0x000fe4000ff5e0ff */
[----:B------:R-:W-:-:S02]  /*4b60*/  IADD3 R82, P3, PT, R82, UR18, RZ ;  /* 0x0000001252527c10 */ /* 0x000fc4000ff7e0ff */
[----:B------:R-:W-:Y:S02]  /*4b70*/  IADD3 R100, P4, PT, R100, UR18, RZ ;  /* 0x0000001264647c10 */ /* 0x000fe4000ff9e0ff */
[----:B------:R-:W-:Y:S02]  /*4b80*/  IADD3.X R147, PT, PT, R147, UR7, RZ, P5, !PT ;  /* 0x0000000793937c10 */ /* 0x000fe4000affe4ff */
[----:B------:R-:W-:Y:S02]  /*4b90*/  IADD3.X R133, PT, PT, R133, UR7, RZ, P2, !PT ;  /* 0x0000000785857c10 */ /* 0x000fe400097fe4ff */
[----:B------:R-:W-:Y:S02]  /*4ba0*/  IADD3.X R83, PT, PT, R83, UR4, RZ, P3, !PT ;  /* 0x0000000453537c10 */ /* 0x000fe40009ffe4ff */
[----:B------:R-:W-:Y:S02]  /*4bb0*/  IADD3.X R101, PT, PT, R101, UR4, RZ, P4, !PT ;  /* 0x0000000465657c10 */ /* 0x000fe4000a7fe4ff */
[----:B------:R-:W-:-:S02]  /*4bc0*/  IADD3 R168, P5, PT, R168, UR19, RZ ;  /* 0x00000013a8a87c10 */ /* 0x000fc4000ffbe0ff */
[----:B------:R-:W-:Y:S02]  /*4bd0*/  IADD3 R62, P2, PT, R62, UR18, RZ ;  /* 0x000000123e3e7c10 */ /* 0x000fe4000ff5e0ff */
[----:B------:R-:W-:Y:S02]  /*4be0*/  IADD3 R70, P3, PT, R70, UR18, RZ ;  /* 0x0000001246467c10 */ /* 0x000fe4000ff7e0ff */
[----:B------:R-:W-:Y:S02]  /*4bf0*/  IADD3 R98, P4, PT, R98, UR18, RZ ;  /* 0x0000001262627c10 */ /* 0x000fe4000ff9e0ff */
[----:B------:R-:W-:Y:S02]  /*4c00*/  IADD3.X R169, PT, PT, R169, UR7, RZ, P5, !PT ;  /* 0x00000007a9a97c10 */ /* 0x000fe4000affe4ff */
        /* <DEDUP_REMOVED lines=103> */
[----:B------:R-:W-:-:S02]  /*5280*/  LOP3.LUT R127, R3, 0x2, RZ, 0xfc, !PT ;  /* 0x00000002037f7812 */ /* 0x000fc400078efcff */
[----:B------:R-:W-:Y:S02]  /*5290*/  IADD3.X R113, PT, PT, R113, UR4, RZ, P5, !PT ;  /* 0x0000000471717c10 */ /* 0x000fe4000affe4ff */
[----:B------:R-:W-:Y:S02]  /*52a0*/  IADD3.X R11, PT, PT, R11, UR4, RZ, P2, !PT ;  /* 0x000000040b0b7c10 */ /* 0x000fe400097fe4ff */
[----:B------:R-:W-:Y:S02]  /*52b0*/  IADD3.X R75, PT, PT, R75, UR4, RZ, P3, !PT ;  /* 0x000000044b4b7c10 */ /* 0x000fe40009ffe4ff */
[----:B------:R-:W-:Y:S02]  /*52c0*/  IADD3.X R9, PT, PT, R9, UR4, RZ, P4, !PT ;  /* 0x0000000409097c10 */ /* 0x000fe4000a7fe4ff */
[----:B------:R-:W-:Y:S02]  /*52d0*/  ISETP.GE.AND P0, PT, R127, UR22, PT ;  /* 0x000000167f007c0c */ /* 0x000fe4000bf06270 */
[----:B------:R-:W-:-:S02]  /*52e0*/  IADD3 R124, P5, PT, R124, UR18, RZ ;  /* 0x000000127c7c7c10 */ /* 0x000fc4000ffbe0ff */
[----:B------:R-:W-:Y:S02]  /*52f0*/  IADD3 R42, P2, PT, R42, UR18, RZ ;  /* 0x000000122a2a7c10 */ /* 0x000fe4000ff5e0ff */
[----:B------:R-:W-:Y:S02]  /*5300*/  IADD3 R102, P3, PT, R102, UR18, RZ ;  /* 0x0000001266667c10 */ /* 0x000fe4000ff7e0ff */
[----:B------:R-:W-:Y:S02]  /*5310*/  IADD3 R72, P4, PT, R72, UR18, RZ ;  /* 0x0000001248487c10 */ /* 0x000fe4000ff9e0ff */
[C---:B------:R-:W-:Y:S02]  /*5320*/  LOP3.LUT R182, R3.reuse, 0x4, RZ, 0xfc, !PT ;  /* 0x0000000403b67812 */ /* 0x040fe400078efcff */
[----:B------:R-:W-:Y:S02]  /*5330*/  LOP3.LUT R127, R3, 0x6, RZ, 0xfc, !PT ;  /* 0x00000006037f7812 */ /* 0x000fe400078efcff */
[----:B------:R-:W-:-:S02]  /*5340*/  IADD3.X R125, PT, PT, R125, UR4, RZ, P5, !PT ;  /* 0x000000047d7d7c10 */ /* 0x000fc4000affe4ff */
[----:B------:R-:W-:Y:S02]  /*5350*/  IADD3.X R43, PT, PT, R43, UR4, RZ, P2, !PT ;  /* 0x000000042b2b7c10 */ /* 0x000fe400097fe4ff */
[----:B------:R-:W-:Y:S02]  /*5360*/  IADD3.X R103, PT, PT, R103, UR4, RZ, P3, !PT ;  /* 0x0000000467677c10 */ /* 0x000fe40009ffe4ff */
[----:B------:R-:W-:Y:S02]  /*5370*/  IADD3.X R73, PT, PT, R73, UR4, RZ, P4, !PT ;  /* 0x0000000449497c10 */ /* 0x000fe4000a7fe4ff */
[----:B------:R-:W-:Y:S02]  /*5380*/  ISETP.GE.AND P1, PT, R182, UR22, PT ;  /* 0x00000016b6007c0c */ /* 0x000fe4000bf26270 */
[----:B------:R-:W-:Y:S02]  /*5390*/  IADD3 R110, P5, PT, R110, UR18, RZ ;  /* 0x000000126e6e7c10 */ /* 0x000fe4000ffbe0ff */
[----:B------:R-:W-:-:S02]  /*53a0*/  ISETP.GE.AND P2, PT, R127, UR22, PT ;  /* 0x000000167f007c0c */ /* 0x000fc4000bf46270 */
[----:B------:R-:W-:Y:S02]  /*53b0*/  IADD3 R40, P3, PT, R40, UR18, RZ ;  /* 0x0000001228287c10 */ /* 0x000fe4000ff7e0ff */
[----:B------:R-:W-:Y:S02]  /*53c0*/  IADD3 R6, P4, PT, R6, UR18, RZ ;  /* 0x0000001206067c10 */ /* 0x000fe4000ff9e0ff */
[C---:B------:R-:W-:Y:S02]  /*53d0*/  LOP3.LUT R182, R3.reuse, 0x8, RZ, 0xfc, !PT ;  /* 0x0000000803b67812 */ /* 0x040fe400078efcff */
[----:B------:R-:W-:Y:S02]  /*53e0*/  LOP3.LUT R127, R3, 0xa, RZ, 0xfc, !PT ;  /* 0x0000000a037f7812 */ /* 0x000fe400078efcff */
[----:B------:R-:W-:Y:S02]  /*53f0*/  IADD3.X R111, PT, PT, R111, UR4, RZ, P5, !PT ;  /* 0x000000046f6f7c10 */ /* 0x000fe4000affe4ff */
[----:B------:R-:W-:-:S02]  /*5400*/  IADD3.X R41, PT, PT, R41, UR4, RZ, P3, !PT ;  /* 0x0000000429297c10 */ /* 0x000fc40009ffe4ff */
[----:B------:R-:W-:Y:S02]  /*5410*/  IADD3.X R7, PT, PT, R7, UR4, RZ, P4, !PT ;  /* 0x0000000407077c10 */ /* 0x000fe4000a7fe4ff */
[----:B------:R-:W-:Y:S02]  /*5420*/  ISETP.GE.AND P3, PT, R182, UR22, PT ;  /* 0x00000016b6007c0c */ /* 0x000fe4000bf66270 */
[----:B------:R-:W-:Y:S02]  /*5430*/  ISETP.GE.AND P4, PT, R127, UR22, PT ;  /* 0x000000167f007c0c */ /* 0x000fe4000bf86270 */
[----:B------:R-:W-:Y:S02]  /*5440*/  ISETP.GE.AND P5, PT, R3, UR22, PT ;  /* 0x0000001603007c0c */ /* 0x000fe4000bfa6270 */
[----:B------:R-:W-:Y:S01]  /*5450*/  PRMT R251, RZ, 0x7610, R251 ;  /* 0x00007610fffb7816 */ /* 0x000fe200000000fb */
[----:B0-----:R-:W-:Y:S10]  /*5460*/  @!P6 BRA `(.L_x_8) ;  /* 0x0000002000c4e947 */ /* 0x001ff40003800000 */
.L_x_16:
[----:B------:R-:W-:Y:S01]  /*5470*/  LOP3.LUT R126, R3, 0xc, RZ, 0xfc, !PT ;  /* 0x0000000c037e7812 */ /* 0x000fe200078efcff */
[----:B------:R-:W2:Y:S01]  /*5480*/  @!P5 LDG.E.U8 R251, desc[UR20][R6.64] ;  /* 0x0000001406fbd981 */ /* 0x000ea2000c1e1100 */
[----:B------:R-:W-:Y:S02]  /*5490*/  PRMT R188, RZ, 0x7610, R188 ;  /* 0x00007610ffbc7816 */ /* 0x000fe400000000bc */
[----:B------:R-:W-:Y:S02]  /*54a0*/  ISETP.GE.AND P5, PT, R126, UR22, PT ;  /* 0x000000167e007c0c */ /* 0x000fe4000bfa6270 */
[----:B------:R-:W-:Y:S02]  /*54b0*/  LEA.HI R126, R0, 0xe, RZ, 0x1a ;  /* 0x0000000e007e7811 */ /* 0x000fe400078fd0ff */
[----:B------:R-:W-:Y:S01]  /*54c0*/  PRMT R187, RZ, 0x7610, R187 ;  /* 0x00007610ffbb7816 */ /* 0x000fe200000000bb */
[----:B------:R-:W3:Y:S01]  /*54d0*/  @!P0 LDG.E.U8 R188, desc[UR20][R40.64] ;  /* 0x0000001428bc8981 */ /* 0x000ee2000c1e1100 */
[----:B------:R-:W-:-:S02]  /*54e0*/  ISETP.GE.AND P0, PT, R126, UR22, PT ;  /* 0x000000167e007c0c */ /* 0x000fc4000bf06270 */
[C---:B------:R-:W-:Y:S02]  /*54f0*/  LOP3.LUT R126, R3.reuse, 0x10, RZ, 0xfc, !PT ;  /* 0x00000010037e7812 */ /* 0x040fe400078efcff */
[----:B------:R-:W-:Y:S01]  /*5500*/  PRMT R206, RZ, 0x7610, R206 ;  /* 0x00007610ffce7816 */ /* 0x000fe200000000ce */
[----:B------:R-:W4:Y:S01]  /*5510*/  @!P1 LDG.E.U8 R187, desc[UR20][R72.64] ;  /* 0x0000001448bb9981 */ /* 0x000f22000c1e1100 */
[----:B------:R-:W-:Y:S02]  /*5520*/  ISETP.GE.AND P1, PT, R126, UR22, PT ;  /* 0x000000167e007c0c */ /* 0x000fe4000bf26270 */
[----:B------:R-:W-:Y:S02]  /*5530*/  LOP3.LUT R126, R3, 0x12, RZ, 0xfc, !PT ;  /* 0x00000012037e7812 */ /* 0x000fe400078efcff */
[----:B------:R-:W-:Y:S01]  /*5540*/  PRMT R231, RZ, 0x7610, R231 ;  /* 0x00007610ffe77816 */ /* 0x000fe200000000e7 */
[----:B------:R-:W5:Y:S01]  /*5550*/  @!P2 LDG.E.U8 R206, desc[UR20][R102.64] ;  /* 0x0000001466cea981 */ /* 0x000f62000c1e1100 */
[----:B------:R-:W-:-:S02]  /*5560*/  ISETP.GE.AND P2, PT, R126, UR22, PT ;  /* 0x000000167e007c0c */ /* 0x000fc4000bf46270 */
[C---:B------:R-:W-:Y:S02]  /*5570*/  LOP3.LUT R126, R3.reuse, 0x14, RZ, 0xfc, !PT ;  /* 0x00000014037e7812 */ /* 0x040fe400078efcff */
[----:B------:R-:W-:Y:S01]  /*5580*/  PRMT R194, RZ, 0x7610, R194 ;  /* 0x00007610ffc27816 */ /* 0x000fe200000000c2 */
[----:B------:R-:W2:Y:S01]  /*5590*/  @!P3 LDG.E.U8 R231, desc[UR20][R8.64] ;  /* 0x0000001408e7b981 */ /* 0x000ea2000c1e1100 */
[----:B------:R-:W-:Y:S02]  /*55a0*/  ISETP.GE.AND P3, PT, R126, UR22, PT ;  /* 0x000000167e007c0c */ /* 0x000fe4000bf66270 */
[----:B------:R-:W-:Y:S02]  /*55b0*/  LOP3.LUT R126, R3, 0x16, RZ, 0xfc, !PT ;  /* 0x00000016037e7812 */ /* 0x000fe400078efcff */
[----:B------:R-:W-:Y:S01]  /*55c0*/  PRMT R185, RZ, 0x7610, R185 ;  /* 0x00007610ffb97816 */ /* 0x000fe200000000b9 */
[----:B------:R-:W2:Y:S01]  /*55d0*/  @!P4 LDG.E.U8 R194, desc[UR20][R42.64] ;  /* 0x000000142ac2c981 */ /* 0x000ea2000c1e1100 */
        /* <DEDUP_REMOVED lines=9> */
[----:B------:R-:W-:Y:S02]  /*5670*/  LOP3.LUT R126, R3, 0x1c, RZ, 0xfc, !PT ;  /* 0x0000001c037e7812 */ /* 0x000fe400078efcff */
[----:B------:R-:W-:Y:S01]  /*5680*/  PRMT R182, RZ, 0x7610, R182 ;  /* 0x00007610ffb67816 */ /* 0x000fe200000000b6 */
[----:B------:R-:W2:Y:S01]  /*5690*/  @!P1 LDG.E.U8 R233, desc[UR20][R10.64] ;  /* 0x000000140ae99981 */ /* 0x000ea2000c1e1100 */
[----:B------:R-:W-:Y:S02]  /*56a0*/  ISETP.GE.AND P1, PT, R126, UR22, PT ;  /* 0x000000167e007c0c */ /* 0x000fe4000bf26270 */
[----:B------:R-:W-:Y:S02]  /*56b0*/  LEA.HI R126, R0, 0x1e, RZ, 0x1a ;  /* 0x0000001e007e7811 */ /* 0x000fe400078fd0ff */
        /* <DEDUP_REMOVED lines=18> */
[----:B------:R-:W-:-:S02]  /*57e0*/  PRMT R200, RZ, 0x7610, R200 ;  /* 0x00007610ffc87816 */ /* 0x000fc400000000c8 */
[----:B------:R-:W-:Y:S02]  /*57f0*/  ISETP.GE.AND P0, PT, R126, UR22, PT ;  /* 0x000000167e007c0c */ /* 0x000fe4000bf06270 */
[C---:B------:R-:W-:Y:S01]  /*5800*/  LOP3.LUT R126, R3.reuse, 0x2a, RZ, 0xfc, !PT ;  /* 0x0000002a037e7812 */ /* 0x040fe200078efcff */
[----:B------:R-:W2:Y:S01]  /*5810*/  @!P1 LDG.E.U8 R189, desc[UR20][R78.64] ;  /* 0x000000144ebd9981 */ /* 0x000ea2000c1e1100 */
[----:B------:R-:W-:Y:S02]  /*5820*/  PRMT R237, RZ, 0x7610, R237 ;  /* 0x00007610ffed7816 */ /* 0x000fe400000000ed */
[----:B------:R-:W-:Y:S01]  /*5830*/  ISETP.GE.AND P1, PT, R126, UR22, PT ;  /* 0x000000167e007c0c */ /* 0x000fe2000bf26270 */
[----:B------:R-:W2:Y:S01]  /*5840*/  @!P2 LDG.E.U8 R200, desc[UR20][R124.64] ;  /* 0x000000147cc8a981 */ /* 0x000ea2000c1e1100 */
[----:B------:R-:W-:Y:S02]  /*5850*/  ISETP.GE.AND P2, PT, R104, UR22, PT ;  /* 0x0000001668007c0c */ /* 0x000fe4000bf46270 */
[----:B------:R-:W-:Y:S01]  /*5860*/  LOP3.LUT R126, R3, 0x2c, RZ, 0xfc, !PT ;  /* 0x0000002c037e7812 */ /* 0x000fe200078efcff */
[----:B------:R-:W2:Y:S01]  /*5870*/  @!P3 LDG.E.U8 R237, desc[UR20][R18.64] ;  /* 0x0000001412edb981 */ /* 0x000ea2000c1e1100 */
[----:B------:R-:W-:-:S02]  /*5880*/  PRMT R190, RZ, 0x7610, R190 ;  /* 0x00007610ffbe7816 */ /* 0x000fc400000000be */
[----:B------:R-:W-:Y:S02]  /*5890*/  ISETP.GE.AND P3, PT, R126, UR22, PT ;  /* 0x000000167e007c0c */ /* 0x000fe4000bf66270 */
[----:B------:R-:W-:Y:S02]  /*58a0*/  LEA.HI R126, R0, 0x2e, RZ, 0x1a ;  /* 0x0000002e007e7811 */ /* 0x000fe400078fd0ff */
        /* <DEDUP_REMOVED lines=17> */
[----:B------:R-:W3:Y:S01]  /*59c0*/  @!P1 LDG.E.U8 R184, desc[UR20][R50.64] ;  /* 0x0000001432b89981 */ /* 0x000ee2000c1e1100 */
[----:B------:R-:W-:Y:S02]  /*59d0*/  ISETP.GE.AND P1, PT, R126, UR22, PT ;  /* 0x000000167e007c0c */ /* 0x000fe4000bf26270 */
[----:B------:R-:W-:Y:S02]  /*59e0*/  LOP3.LUT R126, R3, 0x40, RZ, 0xfc, !PT ;  /* 0x00000040037e7812 */ /* 0x000fe400078efcff */
[----:B------:R-:W3:Y:S02]  /*59f0*/  @!P3 LDG.E.U8 R193, desc[UR20][R80.64] ;  /* 0x0000001450c1b981 */ /* 0x000ee4000c1e1100 */
[----:B------:R-:W-:-:S02]  /*5a00*/  ISETP.GE.AND P3, PT, R126, UR22, PT ;  /* 0x000000167e007c0c */ /* 0x000fc4000bf66270 */
[----:B------:R-:W-:Y:S02]  /*5a10*/  PRMT R127, RZ, 0x7610, R127 ;  /* 0x00007610ff7f7816 */ /* 0x000fe4000000007f */
[----:B------:R-:W-:Y:S02]  /*5a20*/  PRMT R243, RZ, 0x7610, R243 ;  /* 0x00007610fff37816 */ /* 0x000fe400000000f3 */
[----:B------:R-:W-:-:S04]  /*5a30*/  PRMT R249, RZ, 0x7610, R249 ;  /* 0x00007610fff97816 */ /* 0x000fc800000000f9 */
[----:B------:R-:W3:Y:S04]  /*5a40*/  @!P2 LDG.E.U8 R243, desc[UR20][R22.64] ;  /* 0x0000001416f3a981 */ /* 0x000ee8000c1e1100 */
[----:B------:R-:W3:Y:S04]  /*5a50*/  @!P3 LDG.E.U8 R127, desc[UR20][R26.64] ;  /* 0x000000141a7fb981 */ /* 0x000ee8000c1e1100 */
[----:B------:R-:W4:Y:S01]  /*5a60*/  @!P1 LDG.E.U8 R249, desc[UR20][R24.64] ;  /* 0x0000001418f99981 */ /* 0x000f22000c1e1100 */
[----:B------:R-:W-:Y:S02]  /*5a70*/  LOP3.LUT R126, R3, 0x48, RZ, 0xfc, !PT ;  /* 0x00000048037e7812 */ /* 0x000fe400078efcff */
[----:B------:R-:W-:-:S02]  /*5a80*/  PRMT R196, RZ, 0x7610, R196 ;  /* 0x00007610ffc47816 */ /* 0x000fc400000000c4 */
[----:B------:R-:W-:Y:S02]  /*5a90*/  ISETP.GE.AND P2, PT, R126, UR22, PT ;  /* 0x000000167e007c0c */ /* 0x000fe4000bf46270 */
[C---:B------:R-:W-:Y:S02]  /*5aa0*/  LOP3.LUT R126, R3.reuse, 0x36, RZ, 0xfc, !PT ;  /* 0x00000036037e7812 */ /* 0x040fe400078efcff */
[C---:B------:R-:W-:Y:S01]  /*5ab0*/  LOP3.LUT R192, R3.reuse, 0x50, RZ, 0xfc, !PT ;  /* 0x0000005003c07812 */ /* 0x040fe200078efcff */
[----:B------:R-:W5:Y:S01]  /*5ac0*/  @!P4 LDG.E.U8 R196, desc[UR20][R148.64] ;  /* 0x0000001494c4c981 */ /* 0x000f62000c1e1100 */
[----:B------:R-:W-:Y:S02]  /*5ad0*/  ISETP.GE.AND P1, PT, R126, UR22, PT ;  /* 0x000000167e007c0c */ /* 0x000fe4000bf26270 */
[----:B------:R-:W-:Y:S02]  /*5ae0*/  ISETP.GE.AND P4, PT, R192, UR22, PT ;  /* 0x00000016c0007c0c */ /* 0x000fe4000bf86270 */
[----:B------:R-:W-:-:S02]  /*5af0*/  LOP3.LUT R126, R3, 0x58, RZ, 0xfc, !PT ;  /* 0x00000058037e7812 */ /* 0x000fc400078efcff */
[----:B------:R-:W-:Y:S02]  /*5b00*/  PRMT R247, RZ, 0x7610, R247 ;  /* 0x00007610fff77816 */ /* 0x000fe400000000f7 */
[----:B------:R-:W-:Y:S02]  /*5b10*/  PRMT R192, RZ, 0x7610, R192 ;  /* 0x00007610ffc07816 */ /* 0x000fe400000000c0 */
[----:B------:R-:W-:Y:S02]  /*5b20*/  ISETP.GE.AND P3, PT, R126, UR22, PT ;  /* 0x000000167e007c0c */ /* 0x000fe4000bf66270 */
[C---:B------:R-:W-:Y:S01]  /*5b30*/  LOP3.LUT R126, R3.reuse, 0x3a, RZ, 0xfc, !PT ;  /* 0x0000003a037e7812 */ /* 0x040fe200078efcff */
[----:B------:R-:W5:Y:S01]  /*5b40*/  @!P2 LDG.E.U8 R247, desc[UR20][R28.64] ;  /* 0x000000141cf7a981 */ /* 0x000f62000c1e1100 */
[----:B------:R-:W-:Y:S02]  /*5b50*/  PRMT R245, RZ, 0x7610, R245 ;  /* 0x00007610fff57816 */ /* 0x000fe400000000f5 */
[----:B------:R-:W-:Y:S01]  /*5b60*/  LOP3.LUT R195, R3, 0x3c, RZ, 0xfc, !PT ;  /* 0x0000003c03c37812 */ /* 0x000fe200078efcff */
[----:B------:R-:W5:Y:S01]  /*5b70*/  @!P5 LDG.E.U8 R192, desc[UR20][R52.64] ;  /* 0x0000001434c0d981 */ /* 0x000f62000c1e1100 */
[----:B------:R-:W-:-:S02]  /*5b80*/  ISETP.GE.AND P2, PT, R126, UR22, PT ;  /* 0x000000167e007c0c */ /* 0x000fc4000bf46270 */
[----:B------:R-:W-:Y:S01]  /*5b90*/  LEA.HI R126, R0, 0x3e, RZ, 0x1a ;  /* 0x0000003e007e7811 */ /* 0x000fe200078fd0ff */
[----:B------:R-:W5:Y:S01]  /*5ba0*/  @!P4 LDG.E.U8 R245, desc[UR20][R30.64] ;  /* 0x000000141ef5c981 */ /* 0x000f62000c1e1100 */
[----:B------:R-:W-:Y:S02]  /*5bb0*/  ISETP.GE.AND P5, PT, R195, UR22, PT ;  /* 0x00000016c3007c0c */ /* 0x000fe4000bfa6270 */
[----:B------:R-:W-:Y:S02]  /*5bc0*/  PRMT R195, RZ, 0x7610, R195 ;  /* 0x00007610ffc37816 */ /* 0x000fe400000000c3 */
[----:B------:R-:W-:Y:S02]  /*5bd0*/  ISETP.GE.AND P4, PT, R126, UR22, PT ;  /* 0x000000167e007c0c */ /* 0x000fe4000bf86270 */
[----:B------:R-:W-:Y:S02]  /*5be0*/  LOP3.LUT R126, R3, 0x42, RZ, 0xfc, !PT ;  /* 0x00000042037e7812 */ /* 0x000fe400078efcff */
[----:B------:R-:W-:Y:S01]  /*5bf0*/  PRMT R208, RZ, 0x7610, R208 ;  /* 0x00007610ffd07816 */ /* 0x000fe200000000d0 */
[----:B------:R-:W5:Y:S01]  /*5c00*/  @!P0 LDG.E.U8 R195, desc[UR20][R84.64] ;  /* 0x0000001454c38981 */ /* 0x000f62000c1e1100 */
[----:B------:R-:W-:-:S02]  /*5c10*/  ISETP.GE.AND P0, PT, R126, UR22, PT ;  /* 0x000000167e007c0c */ /* 0x000fc4000bf06270 */
[C---:B------:R-:W-:Y:S02]  /*5c20*/  LOP3.LUT R126, R3.reuse, 0x44, RZ, 0xfc, !PT ;  /* 0x00000044037e7812 */ /* 0x040fe400078efcff */
[----:B------:R-:W-:Y:S01]  /*5c30*/  PRMT R210, RZ, 0x7610, R210 ;  /* 0x00007610ffd27816 */ /* 0x000fe200000000d2 */
[----:B------:R-:W5:Y:S01]  /*5c40*/  @!P1 LDG.E.U8 R208, desc[UR20][R114.64] ;  /* 0x0000001472d09981 */ /* 0x000f62000c1e1100 */
        /* <DEDUP_REMOVED lines=13> */
[----:B------:R-:W-:Y:S02]  /*5d20*/  LEA.HI R126, R0, 0x4e, RZ, 0x1a ;  /* 0x0000004e007e7811 */ /* 0x000fe400078fd0ff */
        /* <DEDUP_REMOVED lines=30> */
[----:B------:R-:W-:-:S02]  /*5f10*/  PRMT R224, RZ, 0x7610, R224 ;  /* 0x00007610ffe07816 */ /* 0x000fc400000000e0 */
[----:B------:R-:W-:Y:S02]  /*5f20*/  ISETP.GE.AND P2, PT, R126, UR22, PT ;  /* 0x000000167e007c0c */ /* 0x000fe4000bf46270 */
[C---:B------:R-:W-:Y:S01]  /*5f30*/  LOP3.LUT R126, R3.reuse, 0x62, RZ, 0xfc, !PT ;  /* 0x00000062037e7812 */ /* 0x040fe200078efcff */
[----:B------:R-:W5:Y:S01]  /*5f40*/  @!P5 LDG.E.U8 R197, desc[UR20][R86.64] ;  /* 0x0000001456c5d981 */ /* 0x000f62000c1e1100 */
[C---:B------:R-:W-:Y:S02]  /*5f50*/  LOP3.LUT R205, R3.reuse, 0x64, RZ, 0xfc, !PT ;  /* 0x0000006403cd7812 */ /* 0x040fe400078efcff */
[----:B------:R-:W-:Y:S01]  /*5f60*/  PRMT R226, RZ, 0x7610, R226 ;  /* 0x00007610ffe27816 */ /* 0x000fe200000000e2 */
[----:B------:R-:W5:Y:S01]  /*5f70*/  @!P3 LDG.E.U8 R224, desc[UR20][R118.64] ;  /* 0x0000001476e0b981 */ /* 0x000f62000c1e1100 */
[----:B------:R-:W-:Y:S02]  /*5f80*/  ISETP.GE.AND P5, PT, R126, UR22, PT ;  /* 0x000000167e007c0c */ /* 0x000fe4000bfa6270 */
[----:B------:R-:W-:-:S02]  /*5f90*/  LOP3.LUT R126, R3, 0x66, RZ, 0xfc, !PT ;  /* 0x00000066037e7812 */ /* 0x000fc400078efcff */
[----:B------:R-:W-:Y:S01]  /*5fa0*/  ISETP.GE.AND P3, PT, R205, UR22, PT ;  /* 0x00000016cd007c0c */ /* 0x000fe2000bf66270 */
[----:B------:R-:W5:Y:S01]  /*5fb0*/  @!P4 LDG.E.U8 R226, desc[UR20][R64.64] ;  /* 0x0000001440e2c981 */ /* 0x000f62000c1e1100 */
[----:B------:R-:W-:Y:S02]  /*5fc0*/  PRMT R205, RZ, 0x7610, R205 ;  /* 0x00007610ffcd7816 */ /* 0x000fe400000000cd */
[----:B------:R-:W-:Y:S02]  /*5fd0*/  ISETP.GE.AND P4, PT, R126, UR22, PT ;  /* 0x000000167e007c0c */ /* 0x000fe4000bf86270 */
[----:B------:R-:W-:Y:S02]  /*5fe0*/  LOP3.LUT R126, R3, 0x68, RZ, 0xfc, !PT ;  /* 0x00000068037e7812 */ /* 0x000fe400078efcff */
[----:B------:R-:W-:Y:S01]  /*5ff0*/  PRMT R228, RZ, 0x7610, R228 ;  /* 0x00007610ffe47816 */ /* 0x000fe200000000e4 */
[----:B------:R-:W5:Y:S01]  /*6000*/  @!P0 LDG.E.U8 R205, desc[UR20][R94.64] ;  /* 0x000000145ecd8981 */ /* 0x000f62000c1e1100 */
[----:B------:R-:W-:-:S02]  /*6010*/  ISETP.GE.AND P0, PT, R126, UR22, PT ;  /* 0x000000167e007c0c */ /* 0x000fc4000bf06270 */
[C---:B------:R-:W-:Y:S02]  /*6020*/  LOP3.LUT R126, R3.reuse, 0x6a, RZ, 0xfc, !PT ;  /* 0x0000006a037e7812 */ /* 0x040fe400078efcff */
[----:B------:R-:W5:Y:S02]  /*6030*/  @!P1 LDG.E.U8 R228, desc[UR20][R128.64] ;  /* 0x0000001480e49981 */ /* 0x000f64000c1e1100 */
[----:B------:R-:W-:Y:S02]  /*6040*/  ISETP.GE.AND P1, PT, R126, UR22, PT ;  /* 0x000000167e007c0c */ /* 0x000fe4000bf26270 */
[----:B------:R-:W-:Y:S02]  /*6050*/  PRMT R211, RZ, 0x7610, R211 ;  /* 0x00007610ffd37816 */ /* 0x000fe400000000d3 */
[----:B------:R-:W-:Y:S02]  /*6060*/  LOP3.LUT R126, R3, 0x6c, RZ, 0xfc, !PT ;  /* 0x0000006c037e7812 */ /* 0x000fe400078efcff */
[----:B------:R-:W-:-:S02]  /*6070*/  PRMT R234, RZ, 0x7610, R234 ;  /* 0x00007610ffea7816 */ /* 0x000fc400000000ea */
[----:B------:R-:W5:Y:S01]  /*6080*/  @!P0 LDG.E.U8 R211, desc[UR20][R36.64] ;  /* 0x0000001424d38981 */ /* 0x000f62000c1e1100 */
[----:B------:R-:W-:Y:S02]  /*6090*/  ISETP.GE.AND P0, PT, R126, UR22, PT ;  /* 0x000000167e007c0c */ /* 0x000fe4000bf06270 */
[----:B------:R-:W-:Y:S02]  /*60a0*/  LEA.HI R126, R0, 0x6e, RZ, 0x1a ;  /* 0x0000006e007e7811 */ /* 0x000fe400078fd0ff */
[----:B------:R-:W5:Y:S02]  /*60b0*/  @!P1 LDG.E.U8 R234, desc[UR20][R68.64] ;  /* 0x0000001444ea9981 */ /* 0x000f64000c1e1100 */
[----:B------:R-:W-:Y:S02]  /*60c0*/  ISETP.GE.AND P1, PT, R126, UR22, PT ;  /* 0x000000167e007c0c */ /* 0x000fe4000bf26270 */
[----:B------:R-:W-:Y:S02]  /*60d0*/  PRMT R213, RZ, 0x7610, R213 ;  /* 0x00007610ffd57816 */ /* 0x000fe400000000d5 */
[----:B------:R-:W-:-:S02]  /*60e0*/  LOP3.LUT R126, R3, 0x70, RZ, 0xfc, !PT ;  /* 0x00000070037e7812 */ /* 0x000fc400078efcff */
[----:B------:R-:W-:Y:S02]  /*60f0*/  PRMT R236, RZ, 0x7610, R236 ;  /* 0x00007610ffec7816 */ /* 0x000fe400000000ec */
[----:B------:R-:W5:Y:S01]  /*6100*/  @!P0 LDG.E.U8 R213, desc[UR20][R98.64] ;  /* 0x0000001462d58981 */ /* 0x000f62000c1e1100 */
[----:B------:R-:W-:Y:S02]  /*6110*/  ISETP.GE.AND P0, PT, R126, UR22, PT ;  /* 0x000000167e007c0c */ /* 0x000fe4000bf06270 */
[----:B------:R-:W-:Y:S02]  /*6120*/  LOP3.LUT R126, R3, 0x72, RZ, 0xfc, !PT ;  /* 0x00000072037e7812 */ /* 0x000fe400078efcff */
[----:B------:R-:W5:Y:S02]  /*6130*/  @!P1 LDG.E.U8 R236, desc[UR20][R130.64] ;  /* 0x0000001482ec9981 */ /* 0x000f64000c1e1100 */
[----:B------:R-:W-:Y:S02]  /*6140*/  ISETP.GE.AND P1, PT, R126, UR22, PT ;  /* 0x000000167e007c0c */ /* 0x000fe4000bf26270 */
[----:B------:R-:W-:-:S02]  /*6150*/  PRMT R215, RZ, 0x7610, R215 ;  /* 0x00007610ffd77816 */ /* 0x000fc400000000d7 */
[----:B------:R-:W-:Y:S02]  /*6160*/  PRMT R238, RZ, 0x7610, R238 ;  /* 0x00007610ffee7816 */ /* 0x000fe400000000ee */
[----:B------:R-:W-:Y:S02]  /*6170*/  LOP3.LUT R126, R3, 0x74, RZ, 0xfc, !PT ;  /* 0x00000074037e7812 */ /* 0x000fe400078efcff */
[----:B------:R-:W5:Y:S02]  /*6180*/  @!P0 LDG.E.U8 R215, desc[UR20][R38.64] ;  /* 0x0000001426d78981 */ /* 0x000f64000c1e1100 */
[----:B------:R-:W-:-:S03]  /*6190*/  ISETP.GE.AND P0, PT, R126, UR22, PT ;  /* 0x000000167e007c0c */ /* 0x000fc6000bf06270 */
[----:B------:R-:W5:Y:S01]  /*61a0*/  @!P1 LDG.E.U8 R238, desc[UR20][R70.64] ;  /* 0x0000001446ee9981 */ /* 0x000f62000c1e1100 */
[----:B------:R-:W-:Y:S02]  /*61b0*/  ISETP.GE.AND P1, PT, R162, UR22, PT ;  /* 0x00000016a2007c0c */ /* 0x000fe4000bf26270 */
[----:B------:R-:W-:Y:S02]  /*61c0*/  PRMT R217, RZ, 0x7610, R217 ;  /* 0x00007610ffd97816 */ /* 0x000fe400000000d9 */
[----:B------:R-:W-:-:S05]  /*61d0*/  PRMT R240, RZ, 0x7610, R240 ;  /* 0x00007610fff07816 */ /* 0x000fca00000000f0 */
[----:B------:R-:W5:Y:S01]  /*61e0*/  @!P0 LDG.E.U8 R217, desc[UR20][R100.64] ;  /* 0x0000001464d98981 */ /* 0x000f62000c1e1100 */
        /* <DEDUP_REMOVED lines=10> */
[----:B------:R-:W-:Y:S02]  /*6290*/  PRMT R230, RZ, 0x7610, R230 ;  /* 0x00007610ffe67816 */ /* 0x000fe400000000e6 */
[----:B------:R-:W-:Y:S02]  /*62a0*/  PRMT R209, RZ, 0x7610, R209 ;  /* 0x00007610ffd17816 */ /* 0x000fe400000000d1 */
[----:B------:R-:W-:Y:S01]  /*62b0*/  PRMT R232, RZ, 0x7610, R232 ;  /* 0x00007610ffe87816 */ /* 0x000fe200000000e8 */
[----:B------:R-:W5:Y:S01]  /*62c0*/  @!P2 LDG.E.U8 R207, desc[UR20][R34.64] ;  /* 0x0000001422cfa981 */ /* 0x000f62000c1e1100 */
[----:B------:R-:W-:-:S02]  /*62d0*/  PRMT R221, RZ, 0x7610, R221 ;  /* 0x00007610ffdd7816 */ /* 0x000fc400000000dd */
[----:B------:R-:W-:Y:S01]  /*62e0*/  PRMT R244, RZ, 0x7610, R244 ;  /* 0x00007610fff47816 */ /* 0x000fe200000000f4 */
[----:B------:R-:W5:Y:S04]  /*62f0*/  @!P5 LDG.E.U8 R230, desc[UR20][R66.64] ;  /* 0x0000001442e6d981 */ /* 0x000f68000c1e1100 */
[----:B------:R-:W5:Y:S04]  /*6300*/  @!P3 LDG.E.U8 R209, desc[UR20][R96.64] ;  /* 0x0000001460d1b981 */ /* 0x000f68000c1e1100 */
[----:B------:R-:W5:Y:S04]  /*6310*/  @!P4 LDG.E.U8 R232, desc[UR20][R120.64] ;  /* 0x0000001478e8c981 */ /* 0x000f68000c1e1100 */
[----:B------:R-:W5:Y:S04]  /*6320*/  @!P0 LDG.E.U8 R221, desc[UR20][R108.64] ;  /* 0x000000146cdd8981 */ /* 0x000f68000c1e1100 */
[----:B------:R-:W5:Y:S01]  /*6330*/  @!P1 LDG.E.U8 R244, desc[UR20][R156.64] ;  /* 0x000000149cf49981 */ /* 0x000f62000c1e1100 */
[----:B------:R-:W-:Y:S01]  /*6340*/  BAR.SYNC.DEFER_BLOCKING 0x0 ;  /* 0x0000000000007b1d */ /* 0x000fe20000010000 */
[----:B------:R-:W-:-:S02]  /*6350*/  ISETP.GE.AND P0, PT, R4, UR22, PT ;  /* 0x0000001604007c0c */ /* 0x000fc4000bf06270 */
[----:B------:R-:W-:-:S11]  /*6360*/  PRMT R223, RZ, 0x7610, R223 ;  /* 0x00007610ffdf7816 */ /* 0x000fd600000000df */
[----:B------:R-:W-:Y:S01]  /*6370*/  @!P0 IMAD.MOV.U32 R126, RZ, RZ, R166 ;  /* 0x000000ffff7e8224 */ /* 0x000fe200078e00a6 */
[----:B--2---:R0:W-:Y:S01]  /*6380*/  STS.U8 [R4+UR9+0x2a00], R239 ;  /* 0x002a00ef04007988 */ /* 0x0041e20008000009 */
[----:B------:R-:W-:Y:S02]  /*6390*/  PRMT R225, RZ, 0x7610, R225 ;  /* 0x00007610ffe17816 */ /* 0x000fe400000000e1 */
[----:B------:R-:W-:Y:S02]  /*63a0*/  PRMT R246, RZ, 0x7610, R246 ;  /* 0x00007610fff67816 */ /* 0x000fe400000000f6 */
[----:B------:R-:W-:Y:S01]  /*63b0*/  PRMT R248, RZ, 0x7610, R248 ;  /* 0x00007610fff87816 */ /* 0x000fe200000000f8 */
[----:B------:R-:W-:Y:S01]  /*63c0*/  STS.U8 [R4+UR9+0x2200], R231 ;  /* 0x002200e704007988 */ /* 0x000fe20008000009 */
[----:B0-----:R-:W-:-:S03]  /*63d0*/  PRMT R239, RZ, 0x7610, R239 ;  /* 0x00007610ffef7816 */ /* 0x001fc600000000ef */
[----:B---3--:R0:W-:Y:S04]  /*63e0*/  STS.U8 [R4+UR9+0x3000], R127 ;  /* 0x0030007f04007988 */ /* 0x0081e80008000009 */
[----:B------:R1:W-:Y:S01]  /*63f0*/  STS.U8 [R4+UR9+0x2c00], R243 ;  /* 0x002c00f304007988 */ /* 0x0003e20008000009 */
[----:B------:R-:W-:-:S03]  /*6400*/  PRMT R227, RZ, 0x7610, R227 ;  /* 0x00007610ffe37816 */ /* 0x000fc600000000e3 */
[----:B----4-:R2:W-:Y:S01]  /*6410*/  STS.U8 [R4+UR9+0x2e00], R249 ;  /* 0x002e00f904007988 */ /* 0x0105e20008000009 */
[----:B0-----:R-:W-:Y:S01]  /*6420*/  @!P0 IMAD.MOV.U32 R127, RZ, RZ, R167 ;  /* 0x000000ffff7f8224 */ /* 0x001fe200078e00a7 */
[----:B------:R-:W-:Y:S02]  /*6430*/  PRMT R229, RZ, 0x7610, R229 ;  /* 0x00007610ffe57816 */ /* 0x000fe400000000e5 */
[----:B------:R0:W-:Y:S01]  /*6440*/  STS.U8 [R4+UR9+0x2400], R233 ;  /* 0x002400e904007988 */ /* 0x0001e20008000009 */
[----:B-1----:R-:W-:-:S03]  /*6450*/  PRMT R243, RZ, 0x7610, R243 ;  /* 0x00007610fff37816 */ /* 0x002fc600000000f3 */
[----:B------:R1:W3:Y:S01]  /*6460*/  @!P0 LDG.E.U8 R239, desc[UR20][R126.64] ;  /* 0x000000147eef8981 */ /* 0x0002e2000c1e1100 */
[----:B--2---:R-:W-:Y:S02]  /*6470*/  PRMT R249, RZ, 0x7610, R249 ;  /* 0x00007610fff97816 */ /* 0x004fe400000000f9 */
[----:B------:R-:W-:Y:S01]  /*6480*/  PRMT R250, RZ, 0x7610, R250 ;  /* 0x00007610fffa7816 */ /* 0x000fe200000000fa */
[----:B------:R2:W-:Y:S01]  /*6490*/  STS.U8 [R4+UR9+0x2600], R235 ;  /* 0x002600eb04007988 */ /* 0x0005e20008000009 */
[----:B------:R-:W-:Y:S02]  /*64a0*/  PRMT R252, RZ, 0x7610, R252 ;  /* 0x00007610fffc7816 */ /* 0x000fe400000000fc */
[----:B------:R-:W-:Y:S01]  /*64b0*/  PRMT R231, RZ, 0x7610, R231 ;  /* 0x00007610ffe77816 */ /* 0x000fe200000000e7 */
[----:B------:R4:W-:Y:S01]  /*64c0*/  STS.U8 [R4+UR9+0x2800], R237 ;  /* 0x002800ed04007988 */ /* 0x0009e20008000009 */
[----:B-1----:R-:W-:Y:S02]  /*64d0*/  @!P0 IMAD.MOV.U32 R126, RZ, RZ, R172 ;  /* 0x000000ffff7e8224 */ /* 0x002fe400078e00ac */
[----:B------:R-:W-:Y:S01]  /*64e0*/  @!P0 IMAD.MOV.U32 R127, RZ, RZ, R173 ;  /* 0x000000ffff7f8224 */ /* 0x000fe200078e00ad */
[----:B0-----:R-:W-:Y:S01]  /*64f0*/  PRMT R233, RZ, 0x7610, R233 ;  /* 0x00007610ffe97816 */ /* 0x001fe200000000e9 */
[----:B------:R-:W3:Y:S04]  /*6500*/  @!P0 LDG.E.U8 R223, desc[UR20][R132.64] ;  /* 0x0000001484df8981 */ /* 0x000ee8000c1e1100 */
[----:B------:R0:W3:Y:S01]  /*6510*/  @!P0 LDG.E.U8 R243, desc[UR20][R126.64] ;  /* 0x000000147ef38981 */ /* 0x0000e2000c1e1100 */
[----:B--2---:R-:W-:-:S02]  /*6520*/  PRMT R235, RZ, 0x7610, R235 ;  /* 0x00007610ffeb7816 */ /* 0x004fc400000000eb */
[----:B----4-:R-:W-:Y:S01]  /*6530*/  PRMT R237, RZ, 0x7610, R237 ;  /* 0x00007610ffed7816 */ /* 0x010fe200000000ed */
[----:B------:R-:W2:Y:S04]  /*6540*/  @!P0 LDG.E.U8 R225, desc[UR20][R136.64] ;  /* 0x0000001488e18981 */ /* 0x000ea8000c1e1100 */
[----:B------:R1:W-:Y:S01]  /*6550*/  STS.U8 [R4+UR9+0x2000], R251 ;  /* 0x002000fb04007988 */ /* 0x0003e20008000009 */
[----:B0-----:R-:W-:Y:S02]  /*6560*/  @!P0 IMAD.MOV.U32 R126, RZ, RZ, R168 ;  /* 0x000000ffff7e8224 */ /* 0x001fe400078e00a8 */
[----:B------:R-:W-:Y:S01]  /*6570*/  @!P0 IMAD.MOV.U32 R127, RZ, RZ, R169 ;  /* 0x000000ffff7f8224 */ /* 0x000fe200078e00a9 */
[----:B------:R-:W4:Y:S04]  /*6580*/  @!P0 LDG.E.U8 R246, desc[UR20][R134.64] ;  /* 0x0000001486f68981 */ /* 0x000f28000c1e1100 */
[----:B------:R-:W2:Y:S01]  /*6590*/  @!P0 LDG.E.U8 R248, desc[UR20][R140.64] ;  /* 0x000000148cf88981 */ /* 0x000ea2000c1e1100 */
[----:B-1----:R-:W-:-:S03]  /*65a0*/  PRMT R251, RZ, 0x7610, R251 ;  /* 0x00007610fffb7816 */ /* 0x002fc600000000fb */
[----:B------:R0:W2:Y:S04]  /*65b0*/  @!P0 LDG.E.U8 R249, desc[UR20][R126.64] ;  /* 0x000000147ef98981 */ /* 0x0000a8000c1e1100 */
[----:B------:R-:W2:Y:S04]  /*65c0*/  @!P0 LDG.E.U8 R227, desc[UR20][R138.64] ;  /* 0x000000148ae38981 */ /* 0x000ea8000c1e1100 */
[----:B------:R-:W2:Y:S01]  /*65d0*/  @!P0 LDG.E.U8 R229, desc[UR20][R144.64] ;  /* 0x0000001490e58981 */ /* 0x000ea2000c1e1100 */
[----:B0-----:R-:W-:Y:S02]  /*65e0*/  @!P0 IMAD.MOV.U32 R126, RZ, RZ, R174 ;  /* 0x000000ffff7e8224 */ /* 0x001fe400078e00ae */
[----:B------:R-:W-:Y:S01]  /*65f0*/  @!P0 IMAD.MOV.U32 R127, RZ, RZ, R175 ;  /* 0x000000ffff7f8224 */ /* 0x000fe200078e00af */
[----:B------:R-:W2:Y:S04]  /*6600*/  @!P0 LDG.E.U8 R250, desc[UR20][R142.64] ;  /* 0x000000148efa8981 */ /* 0x000ea8000c1e1100 */
[----:B------:R-:W2:Y:S04]  /*6610*/  @!P0 LDG.E.U8 R252, desc[UR20][R146.64] ;  /* 0x0000001492fc8981 */ /* 0x000ea8000c1e1100 */
[----:B------:R-:W2:Y:S04]  /*6620*/  @!P0 LDG.E.U8 R231, desc[UR20][R150.64] ;  /* 0x0000001496e78981 */ /* 0x000ea8000c1e1100 */
[----:B------:R-:W2:Y:S04]  /*6630*/  @!P0 LDG.E.U8 R233, desc[UR20][R160.64] ;  /* 0x00000014a0e98981 */ /* 0x000ea8000c1e1100 */
[----:B------:R-:W2:Y:S04]  /*6640*/  @!P0 LDG.E.U8 R235, desc[UR20][R164.64] ;  /* 0x00000014a4eb8981 */ /* 0x000ea8000c1e1100 */
[----:B------:R-:W2:Y:S04]  /*6650*/  @!P0 LDG.E.U8 R237, desc[UR20][R170.64] ;  /* 0x00000014aaed8981 */ /* 0x000ea8000c1e1100 */
[----:B------:R-:W2:Y:S04]  /*6660*/  @!P0 LDG.E.U8 R251, desc[UR20][R126.64] ;  /* 0x000000147efb8981 */ /* 0x000ea8000c1e1100 */
[----:B-----5:R0:W-:Y:S04]  /*6670*/  STS.U8 [R4+UR9+0x3200], R247 ;  /* 0x003200f704007988 */ /* 0x0201e80008000009 */
        /* <DEDUP_REMOVED lines=54> */
[----:B---3--:R0:W-:Y:S04]  /*69e0*/  STS.U8 [R4+UR9+0x4800], R223 ;  /* 0x004800df04007988 */ /* 0x0081e80008000009 */
[----:B--2---:R0:W-:Y:S04]  /*69f0*/  STS.U8 [R4+UR9+0x4c00], R225 ;  /* 0x004c00e104007988 */ /* 0x0041e80008000009 */
[----:B----4-:R0:W-:Y:S04]  /*6a00*/  STS.U8 [R163+UR9+0x4880], R246 ;  /* 0x004880f6a3007988 */ /* 0x0101e80008000009 */
        /* <DEDUP_REMOVED lines=13> */
[----:B------:R1:W-:Y:S06]  /*6ae0*/  MEMBAR.ALL.CTA ;  /* 0x0000000000007992 */ /* 0x0003ec0000008000 */
[----:B-1----:R-:W1:Y:S01]  /*6af0*/  FENCE.VIEW.ASYNC.S ;  /* 0x00000000000073c6 */ /* 0x002e620000000000 */
[----:B------:R-:W-:Y:S01]  /*6b00*/  ULEA UR6, UR23, UR9, 0x3 ;  /* 0x0000000917067291 */ /* 0x000fe2000f8e18ff */
[----:B------:R-:W-:-:S03]  /*6b10*/  UMOV UR4, UR5 ;  /* 0x0000000500047c82 */ /* 0x000fc60008000000 */
[----:B------:R-:W-:Y:S01]  /*6b20*/  UIADD3 UR6, UPT, UPT, UR6, 0x5000, URZ ;  /* 0x0000500006067890 */ /* 0x000fe2000fffe0ff */
[----:B-1----:R-:W-:Y:S06]  /*6b30*/  BAR.SYNC.DEFER_BLOCKING 0x0 ;  /* 0x0000000000007b1d */ /* 0x002fec0000010000 */
[----:B0-----:R-:W-:Y:S05]  /*6b40*/  BRA.U UP1, `(.L_x_9) ;  /* 0x0000000101487547 */ /* 0x001fea000b800000 */
[----:B------:R-:W-:Y:S01]  /*6b50*/  UMOV UR13, 0x80004020 ;  /* 0x80004020000d7882 */ /* 0x000fe20000000000 */
[----:B------:R-:W-:Y:S01]  /*6b60*/  UMOV UR15, 0x40004040 ;  /* 0x40004040000f7882 */ /* 0x000fe20000000000 */
[----:B------:R-:W-:Y:S01]  /*6b70*/  UMOV UR16, 0x0 ;  /* 0x0000000000107882 */ /* 0x000fe20000000000 */
[----:B------:R-:W-:Y:S01]  /*6b80*/  UMOV UR17, 0x4048010 ;  /* 0x0404801000117882 */ /* 0x000fe20000000000 */
[----:B------:R-:W-:Y:S01]  /*6b90*/  UMOV UR38, 0x0 ;  /* 0x0000000000267882 */ /* 0x000fe20000000000 */
[----:B------:R-:W-:Y:S01]  /*6ba0*/  UMOV UR39, 0x4048010 ;  /* 0x0404801000277882 */ /* 0x000fe20000000000 */
[----:B------:R-:W-:Y:S01]  /*6bb0*/  UMOV UR40, 0x0 ;  /* 0x0000000000287882 */ /* 0x000fe20000000000 */
[----:B------:R-:W-:Y:S01]  /*6bc0*/  UMOV UR41, 0x4048010 ;  /* 0x0404801000297882 */ /* 0x000fe20000000000 */
[----:B------:R-:W-:Y:S01]  /*6bd0*/  UMOV UR7, URZ ;  /* 0x000000ff00077c82 */ /* 0x000fe20008000000 */
[----:B------:R0:W-:Y:S01]  /*6be0*/  UTCQMMA gdesc[UR12], gdesc[UR14], tmem[UR8], tmem[UR16], idesc[UR17], UPT ;  /* 0x00ff100e0c0075ea */ /* 0x0001e2000b800308 */
        /* <DEDUP_REMOVED lines=8> */
.L_x_9:
[----:B------:R-:W-:Y:S01]  /*6c70*/  UIADD3 UR23, UPT, UPT, UR23, 0x1, URZ ;  /* 0x0000000117177890 */ /* 0x000fe2000fffe0ff */
[----:B------:R-:W-:Y:S01]  /*6c80*/  IMAD.U32 R126, RZ, RZ, UR4 ;  /* 0x00000004ff7e7e24 */ /* 0x000fe2000f8e00ff */
[----:B------:R-:W-:Y:S02]  /*6c90*/  UIADD3 UR11, UPT, UPT, UR11, -0x1, URZ ;  /* 0xffffffff0b0b7890 */ /* 0x000fe4000fffe0ff */
[----:B------:R-:W-:Y:S02]  /*6ca0*/  UISETP.GT.AND UP2, UPT, UR23, 0x1, UPT ;  /* 0x000000011700788c */ /* 0x000fe4000bf44270 */
[----:B------:R-:W-:Y:S02]  /*6cb0*/  UIADD3 UR22, UPT, UPT, UR22, -0x80, URZ ;  /* 0xffffff8016167890 */ /* 0x000fe4000fffe0ff */
[----:B0-----:R-:W-:Y:S02]  /*6cc0*/  USEL UR5, URZ, 0x1, !UP2 ;  /* 0x00000001ff057887 */ /* 0x001fe4000d000000 */
[----:B------:R-:W-:-:S02]  /*6cd0*/  USEL UR23, UR23, URZ, !UP2 ;  /* 0x000000ff17177287 */ /* 0x000fc4000d000000 */
[----:B------:R-:W-:Y:S02]  /*6ce0*/  UISETP.NE.U32.AND UP2, UPT, UR11, URZ, UPT ;  /* 0x000000ff0b00728c */ /* 0x000fe4000bf45070 */
[----:B------:R-:W-:-:S07]  /*6cf0*/  ULOP3.LUT UR5, UR4, UR5, URZ, 0x3c, !UPT ;  /* 0x0000000504057292 */ /* 0x000fce000f8e3cff */
[----:B------:R-:W-:Y:S05]  /*6d00*/  BRA.U UP2, `(.L_x_10) ;  /* 0xffffffdd02147547 */ /* 0x000fea000b83ffff */
.L_x_7:
[----:B------:R-:W-:-:S09]  /*6d10*/  UISETP.GE.AND UP1, UPT, UR24, 0x80, UPT ;  /* 0x000000801800788c */ /* 0x000fd2000bf26270 */
[----:B------:R-:W-:Y:S05]  /*6d20*/  BRA.U !UP1, `(.L_x_11) ;  /* 0x0000000109107547 */ /* 0x000fea000b800000 */
[----:B------:R-:W-:-:S06]  /*6d30*/  USHF.L.U32 UR4, UR4, 0x1f, URZ ;  /* 0x0000001f04047899 */ /* 0x000fcc00080006ff */
[----:B------:R-:W-:-:S04]  /*6d40*/  IMAD.U32 R5, RZ, RZ, UR4 ;  /* 0x00000004ff057e24 */ /* 0x000fc8000f8e00ff */
[----:B------:R-:W0:Y:S02]  /*6d50*/  SYNCS.PHASECHK.TRANS64.TRYWAIT P0, [UR6], R5 ;  /* 0x00000005ff0075a7 */ /* 0x000e240008001106 */
[----:B0-----:R-:W-:Y:S05]  /*6d60*/  @!P0 BRA `(.L_x_12) ;  /* 0x0000000800908947 */ /* 0x001fea0003800000 */
.L_x_11:
[----:B------:R-:W-:Y:S01]  /*6d70*/  BAR.SYNC.DEFER_BLOCKING 0x0 ;  /* 0x0000000000007b1d */ /* 0x000fe20000010000 */
[----:B------:R-:W-:Y:S01]  /*6d80*/  ISETP.NE.U32.AND P0, PT, R4, RZ, PT ;  /* 0x000000ff0400720c */ /* 0x000fe20003f05070 */
[C---:B------:R-:W-:Y:S01]  /*6d90*/  IMAD.SHL.U32 R15, R0.reuse, 0x20, RZ ;  /* 0x00000020000f7824 */ /* 0x040fe200078e00ff */
[--C-:B------:R-:W-:Y:S01]  /*6da0*/  SHF.R.U32.HI R13, RZ, 0x1, R0.reuse ;  /* 0x00000001ff0d7819 */ /* 0x100fe20000011600 */
[----:B------:R-:W-:Y:S02]  /*6db0*/  IMAD.SHL.U32 R16, R0, 0x2, RZ ;  /* 0x0000000200107824 */ /* 0x000fe400078e00ff */
[----:B------:R-:W0:Y:S01]  /*6dc0*/  LDCU.128 UR12, c[0x0][0x390] ;  /* 0x00007200ff0c77ac */ /* 0x000e220008000c00 */
[----:B------:R-:W-:Y:S01]  /*6dd0*/  LOP3.LUT R13, R13, 0x30, RZ, 0xc0, !PT ;  /* 0x000000300d0d7812 */ /* 0x000fe200078ec0ff */
[----:B------:R-:W1:Y:S01]  /*6de0*/  LDC R19, c[0x0][0x3b8] ;  /* 0x0000ee00ff137b82 */ /* 0x000e620000000800 */
[----:B------:R-:W-:Y:S01]  /*6df0*/  LOP3.LUT R15, R15, 0x100, RZ, 0xc0, !PT ;  /* 0x000001000f0f7812 */ /* 0x000fe200078ec0ff */
[----:B------:R-:W2:Y:S01]  /*6e00*/  LDCU UR4, c[0x0][0x3b4] ;  /* 0x00007680ff0477ac */ /* 0x000ea20008000800 */
[----:B------:R-:W-:Y:S01]  /*6e10*/  LOP3.LUT R16, R16, 0x80, RZ, 0xc0, !PT ;  /* 0x0000008010107812 */ /* 0x000fe200078ec0ff */
[----:B------:R-:W-:Y:S01]  /*6e20*/  IMAD.SHL.U32 R12, R12, 0x10, RZ ;  /* 0x000000100c0c7824 */ /* 0x000fe200078e00ff */
[----:B------:R-:W-:-:S02]  /*6e30*/  LOP3.LUT R13, R13, 0x1f, R0, 0xf8, !PT ;  /* 0x0000001f0d0d7812 */ /* 0x000fc400078ef800 */
[----:B------:R-:W-:Y:S02]  /*6e40*/  IADD3 R15, PT, PT, R16, UR9, R15 ;  /* 0x00000009100f7c10 */ /* 0x000fe4000fffe00f */
[----:B------:R-:W-:Y:S01]  /*6e50*/  SHF.R.S32.HI R17, RZ, 0x4, R13 ;  /* 0x00000004ff117819 */ /* 0x000fe2000001140d */
[----:B------:R-:W-:Y:S01]  /*6e60*/  IMAD.SHL.U32 R16, R13, 0x8, RZ ;  /* 0x000000080d107824 */ /* 0x000fe200078e00ff */
[----:B------:R-:W-:Y:S02]  /*6e70*/  LOP3.LUT R12, R12, 0x30, RZ, 0xc0, !PT ;  /* 0x000000300c0c7812 */ /* 0x000fe400078ec0ff */
[----:B------:R-:W-:Y:S02]  /*6e80*/  SGXT R13, R17, 0x1 ;  /* 0x00000001110d781a */ /* 0x000fe40000000200 */
[----:B------:R-:W-:Y:S01]  /*6e90*/  LOP3.LUT R18, R16, 0x1c0, RZ, 0xc0, !PT ;  /* 0x000001c010127812 */ /* 0x000fe200078ec0ff */
[----:B------:R-:W3:Y:S02]  /*6ea0*/  @!P0 SYNCS.CCTL.IV [UR9+0x5000] ;  /* 0x00500000ff0089b1 */ /* 0x000ee40008000009 */
[----:B---3--:R-:W-:Y:S01]  /*6eb0*/  BAR.SYNC.DEFER_BLOCKING 0x0 ;  /* 0x0000000000007b1d */ /* 0x008fe20000010000 */
[----:B------:R-:W-:-:S02]  /*6ec0*/  LOP3.LUT R16, R13, 0x840, RZ, 0xc0, !PT ;  /* 0x000008400d107812 */ /* 0x000fc400078ec0ff */
[----:B------:R-:W-:-:S04]  /*6ed0*/  LOP3.LUT R20, R14, R3, R12, 0xfe, !PT ;  /* 0x000000030e147212 */ /* 0x000fc800078efe0c */
[C---:B------:R-:W-:Y:S01]  /*6ee0*/  LOP3.LUT R3, R20.reuse, 0x2, RZ, 0xfc, !PT ;  /* 0x0000000214037812 */ /* 0x040fe200078efcff */
[----:B------:R-:W-:Y:S01]  /*6ef0*/  LDTM.16dp32bit_t0_t15.x8 R4, tmem[UR10] ;  /* 0x0000000a000479ee */ /* 0x000fe20008980000 */
[----:B------:R-:W3:Y:S01]  /*6f00*/  LDTM.16dp32bit_t16_t31.x8 R4, tmem[UR10+0x8] ;  /* 0x0000080a000479ee */ /* 0x000ee200089a0000 */
[----:B------:R-:W-:Y:S01]  /*6f10*/  LOP3.LUT R21, R20, 0xc, RZ, 0xfc, !PT ;  /* 0x0000000c14157812 */ /* 0x000fe200078efcff */
[----:B------:R-:W4:Y:S01]  /*6f20*/  @!P0 SYNCS.CCTL.IV [UR9+0x5008] ;  /* 0x00500800ff0089b1 */ /* 0x000f220008000009 */
[----:B------:R-:W-:Y:S01]  /*6f30*/  NOP ;  /* 0x0000000000007918 */ /* 0x000fe20000000000 */
[C---:B0-----:R-:W-:Y:S01]  /*6f40*/  ISETP.GE.AND P0, PT, R2.reuse, UR14, PT ;  /* 0x0000000e02007c0c */ /* 0x041fe2000bf06270 */
[----:B--2---:R-:W-:-:S03]  /*6f50*/  IMAD R2, R2, UR4, RZ ;  /* 0x0000000402027c24 */ /* 0x004fc6000f8e02ff */
[----:B------:R-:W-:Y:S02]  /*6f60*/  ISETP.LT.AND P1, PT, R3, UR15, !P0 ;  /* 0x0000000f03007c0c */ /* 0x000fe4000c721270 */
[----:B---3--:R-:W-:Y:S01]  /*6f70*/  F2FP.SATFINITE.E4M3.F32.PACK_AB_MERGE_C R4, R5, R4, RZ ;  /* 0x000000040504723e */ /* 0x008fe200048070ff */
[----:B------:R-:W-:Y:S01]  /*6f80*/  IMAD.SHL.U32 R5, R0, 0x10, RZ ;  /* 0x0000001000057824 */ /* 0x000fe200078e00ff */
[----:B------:R-:W-:Y:S02]  /*6f90*/  F2FP.SATFINITE.E4M3.F32.PACK_AB_MERGE_C R6, R7, R6, RZ ;  /* 0x000000060706723e */ /* 0x000fe400048070ff */
[----:B------:R-:W-:Y:S02]  /*6fa0*/  F2FP.SATFINITE.E4M3.F32.PACK_AB_MERGE_C R8, R9, R8, RZ ;  /* 0x000000080908723e */ /* 0x000fe400048070ff */
[----:B------:R-:W-:Y:S02]  /*6fb0*/  LOP3.LUT R9, R18, 0x30, R5, 0xf8, !PT ;  /* 0x0000003012097812 */ /* 0x000fe400078ef805 */
[----:B------:R-:W-:-:S02]  /*6fc0*/  LOP3.LUT R13, R4, 0xffff, RZ, 0xc0, !PT ;  /* 0x0000ffff040d7812 */ /* 0x000fc400078ec0ff */
[----:B------:R-:W-:Y:S02]  /*6fd0*/  LOP3.LUT R18, R6, 0xffff, RZ, 0xc0, !PT ;  /* 0x0000ffff06127812 */ /* 0x000fe400078ec0ff */
[----:B------:R-:W-:Y:S02]  /*6fe0*/  LOP3.LUT R17, R8, 0xffff, RZ, 0xc0, !PT ;  /* 0x0000ffff08117812 */ /* 0x000fe400078ec0ff */
[----:B------:R-:W-:Y:S02]  /*6ff0*/  LOP3.LUT R16, R16, 0x70, R5, 0x78, !PT ;  /* 0x0000007010107812 */ /* 0x000fe400078e7805 */
[----:B------:R-:W-:Y:S02]  /*7000*/  SHF.R.U32.HI R4, RZ, 0x8, R13 ;  /* 0x00000008ff047819 */ /* 0x000fe4000001160d */
[----:B------:R-:W-:Y:S01]  /*7010*/  SHF.R.U32.HI R5, RZ, 0x8, R18 ;  /* 0x00000008ff057819 */ /* 0x000fe20000011612 */
[----:B------:R-:W-:Y:S01]  /*7020*/  IMAD.IADD R15, R16, 0x1, R15 ;  /* 0x00000001100f7824 */ /* 0x000fe200078e020f */
[----:B------:R-:W-:-:S02]  /*7030*/  SHF.R.U32.HI R6, RZ, 0x8, R17 ;  /* 0x00000008ff067819 */ /* 0x000fc40000011611 */
[----:B------:R-:W-:Y:S02]  /*7040*/  LOP3.LUT R8, R4, 0xffff, RZ, 0xc0, !PT ;  /* 0x0000ffff04087812 */ /* 0x000fe400078ec0ff */
[----:B------:R-:W-:Y:S02]  /*7050*/  LOP3.LUT R7, R5, 0xffff, RZ, 0xc0, !PT ;  /* 0x0000ffff05077812 */ /* 0x000fe400078ec0ff */
[----:B------:R-:W-:Y:S02]  /*7060*/  LOP3.LUT R6, R6, 0xffff, RZ, 0xc0, !PT ;  /* 0x0000ffff06067812 */ /* 0x000fe400078ec0ff */
[----:B------:R-:W-:Y:S02]  /*7070*/  F2FP.SATFINITE.E4M3.F32.PACK_AB_MERGE_C R10, R11, R10, RZ ;  /* 0x0000000a0b0a723e */ /* 0x000fe400048070ff */
[----:B------:R-:W-:Y:S02]  /*7080*/  PRMT R5, R13, 0x3340, R18 ;  /* 0x000033400d057816 */ /* 0x000fe40000000012 */
[----:B------:R-:W-:-:S02]  /*7090*/  PRMT R4, R17, 0x3340, R0 ;  /* 0x0000334011047816 */ /* 0x000fc40000000000 */
[----:B------:R-:W-:Y:S02]  /*70a0*/  PRMT R7, R8, 0x3340, R7 ;  /* 0x0000334008077816 */ /* 0x000fe40000000007 */
[----:B------:R-:W-:Y:S02]  /*70b0*/  PRMT R6, R6, 0x3340, R1 ;  /* 0x0000334006067816 */ /* 0x000fe40000000001 */
[----:B------:R-:W-:Y:S02]  /*70c0*/  PRMT R5, R5, 0x5410, R4 ;  /* 0x0000541005057816 */ /* 0x000fe40000000004 */
[----:B------:R-:W-:Y:S02]  /*70d0*/  LOP3.LUT R10, R10, 0xffff, RZ, 0xc0, !PT ;  /* 0x0000ffff0a0a7812 */ /* 0x000fe400078ec0ff */
[----:B------:R-:W-:Y:S02]  /*70e0*/  PRMT R7, R7, 0x5410, R6 ;  /* 0x0000541007077816 */ /* 0x000fe40000000006 */
[----:B------:R-:W-:-:S02]  /*70f0*/  PRMT R4, R5, 0x4210, R10 ;  /* 0x0000421005047816 */ /* 0x000fc4000000000a */
[----:B------:R-:W-:Y:S02]  /*7100*/  PRMT R5, R7, 0x5210, R10 ;  /* 0x0000521007057816 */ /* 0x000fe4000000000a */
[----:B------:R-:W-:Y:S02]  /*7110*/  SHF.R.S32.HI R0, RZ, 0x2, R0 ;  /* 0x00000002ff007819 */ /* 0x000fe40000011400 */
[----:B------:R-:W-:Y:S01]  /*7120*/  IADD3 R14, P3, PT, R2, UR12, RZ ;  /* 0x0000000c020e7c10 */ /* 0x000fe2000ff7e0ff */
[----:B----4-:R0:W-:Y:S01]  /*7130*/  STSM.16.M88.2 [R15], R4 ;  /* 0x000000040f007844 */ /* 0x0101e20000000100 */
[----:B------:R-:W-:Y:S01]  /*7140*/  SGXT R0, R0, 0x1 ;  /* 0x000000010000781a */ /* 0x000fe20000000200 */
[----:B------:R-:W-:Y:S03]  /*7150*/  BAR.SYNC.DEFER_BLOCKING 0x0 ;  /* 0x0000000000007b1d */ /* 0x000fe60000010000 */
[----:B------:R-:W-:-:S02]  /*7160*/  LOP3.LUT R0, R9, 0x840, R0, 0x78, !PT ;  /* 0x0000084009007812 */ /* 0x000fc400078e7800 */
[C---:B------:R-:W-:Y:S02]  /*7170*/  ISETP.LT.AND P2, PT, R20.reuse, UR15, !P0 ;  /* 0x0000000f14007c0c */ /* 0x040fe4000c741270 */
[----:B------:R-:W-:Y:S02]  /*7180*/  LOP3.LUT R3, R20, 0x6, RZ, 0xfc, !PT ;  /* 0x0000000614037812 */ /* 0x000fe400078efcff */
[----:B------:R-:W-:Y:S02]  /*7190*/  LEA.HI.X.SX32 R18, R2, UR13, 0x1, P3 ;  /* 0x0000000d02127c11 */ /* 0x000fe400098f0eff */
[----:B0-----:R-:W-:Y:S02]  /*71a0*/  LOP3.LUT R4, R20, 0x4, RZ, 0xfc, !PT ;  /* 0x0000000414047812 */ /* 0x001fe400078efcff */
[----:B------:R-:W-:Y:S02]  /*71b0*/  ISETP.LT.AND P4, PT, R3, UR15, !P0 ;  /* 0x0000000f03007c0c */ /* 0x000fe4000c781270 */
[----:B------:R-:W-:-:S02]  /*71c0*/  ISETP.LT.AND P5, PT, R4, UR15, !P0 ;  /* 0x0000000f04007c0c */ /* 0x000fc4000c7a1270 */
[C---:B------:R-:W-:Y:S02]  /*71d0*/  LOP3.LUT R4, R20.reuse, 0x8, RZ, 0xfc, !PT ;  /* 0x0000000814047812 */ /* 0x040fe400078efcff */
[C---:B------:R-:W-:Y:S01]  /*71e0*/  LOP3.LUT R6, R20.reuse, 0xa, RZ, 0xfc, !PT ;  /* 0x0000000a14067812 */ /* 0x040fe200078efcff */
[----:B------:R1:W0:Y:S02]  /*71f0*/  LDSM.16.M88.2 R16, [R0+UR9] ;  /* 0x000000090010783b */ /* 0x0002240008000100 */
[C---:B-1----:R-:W-:Y:S01]  /*7200*/  IMAD R0, R20.reuse, R19, RZ ;  /* 0x0000001314007224 */ /* 0x042fe200078e02ff */
[----:B------:R-:W-:-:S03]  /*7210*/  LOP3.LUT R20, R20, 0xe, RZ, 0xfc, !PT ;  /* 0x0000000e14147812 */ /* 0x000fc600078efcff */
[----:B------:R-:W-:Y:S01]  /*7220*/  IMAD R5, R19, 0x2, R0 ;  /* 0x0000000213057824 */ /* 0x000fe200078e0200 */
[----:B------:R-:W-:-:S04]  /*7230*/  IADD3 R2, P3, PT, R0, R14, RZ ;  /* 0x0000000e00027210 */ /* 0x000fc80007f7e0ff */
[----:B------:R-:W-:Y:S01]  /*7240*/  LEA.HI.X.SX32 R3, R0, R18, 0x1, P3 ;  /* 0x0000001200037211 */ /* 0x000fe200018f0eff */
[----:B------:R-:W-:Y:S01]  /*7250*/  IMAD R0, R19, 0x2, R5 ;  /* 0x0000000213007824 */ /* 0x000fe200078e0205 */
[----:B------:R-:W-:Y:S02]  /*7260*/  ISETP.LT.AND P3, PT, R4, UR15, !P0 ;  /* 0x0000000f04007c0c */ /* 0x000fe4000c761270 */
[----:B------:R-:W-:Y:S01]  /*7270*/  IADD3 R4, P6, PT, R5, R14, RZ ;  /* 0x0000000e05047210 */ /* 0x000fe20007fde0ff */
[----:B------:R-:W-:-:S03]  /*7280*/  IMAD R9, R19, 0x2, R0 ;  /* 0x0000000213097824 */ /* 0x000fc600078e0200 */
[----:B------:R-:W-:Y:S01]  /*7290*/  LEA.HI.X.SX32 R5, R5, R18, 0x1, P6 ;  /* 0x0000001205057211 */ /* 0x000fe200030f0eff */
[----:B------:R-:W-:Y:S01]  /*72a0*/  IMAD R10, R19, 0x2, R9 ;  /* 0x00000002130a7824 */ /* 0x000fe200078e0209 */
[C---:B0-----:R-:W-:Y:S02]  /*72b0*/  PRMT R11, R16.reuse, 0x7770, RZ ;  /* 0x00007770100b7816 */ /* 0x041fe400000000ff */
[----:B------:R-:W-:Y:S02]  /*72c0*/  PRMT R15, R16, 0x7771, RZ ;  /* 0x00007771100f7816 */ /* 0x000fe400000000ff */
[C---:B------:R-:W-:Y:S01]  /*72d0*/  PRMT R23, R17.reuse, 0x7771, RZ ;  /* 0x0000777111177816 */ /* 0x040fe200000000ff */
[----:B------:R0:W-:Y:S01]  /*72e0*/  @P2 STG.E.U8 desc[UR20][R2.64], R11 ;  /* 0x0000000b02002986 */ /* 0x0001e2000c101114 */
[----:B------:R-:W-:Y:S02]  /*72f0*/  ISETP.LT.AND P2, PT, R6, UR15, !P0 ;  /* 0x0000000f06007c0c */ /* 0x000fe4000c741270 */
[----:B------:R-:W-:Y:S01]  /*7300*/  IADD3 R6, P6, PT, R0, R14, RZ ;  /* 0x0000000e00067210 */ /* 0x000fe20007fde0ff */
[----:B------:R1:W-:Y:S01]  /*7310*/  @P1 STG.E.U8 desc[UR20][R4.64], R15 ;  /* 0x0000000f04001986 */ /* 0x0003e2000c101114 */
[----:B------:R-:W-:-:S02]  /*7320*/  PRMT R25, R17, 0x7772, RZ ;  /* 0x0000777211197816 */ /* 0x000fc400000000ff */
[----:B------:R-:W-:Y:S01]  /*7330*/  LEA.HI.X.SX32 R7, R0, R18, 0x1, P6 ;  /* 0x0000001200077211 */ /* 0x000fe200030f0eff */
[----:B------:R-:W-:Y:S01]  /*7340*/  IMAD R0, R19, 0x2, R10 ;  /* 0x0000000213007824 */ /* 0x000fe200078e020a */
[-C--:B------:R-:W-:Y:S02]  /*7350*/  IADD3 R8, P6, PT, R10, R14.reuse, RZ ;  /* 0x0000000e0a087210 */ /* 0x080fe40007fde0ff */
[----:B0-----:R-:W-:Y:S01]  /*7360*/  IADD3 R2, P1, PT, R9, R14, RZ ;  /* 0x0000000e09027210 */ /* 0x001fe20007f3e0ff */
[----:B------:R-:W-:-:S03]  /*7370*/  IMAD R13, R19, 0x2, R0 ;  /* 0x00000002130d7824 */ /* 0x000fc600078e0200 */
[-C--:B------:R-:W-:Y:S01]  /*7380*/  LEA.HI.X.SX32 R3, R9, R18.reuse, 0x1, P1 ;  /* 0x0000001209037211 */ /* 0x080fe200008f0eff */
[----:B-1----:R-:W-:Y:S01]  /*7390*/  IMAD R5, R19, 0x2, R13 ;  /* 0x0000000213057824 */ /* 0x002fe200078e020d */
[----:B------:R-:W-:Y:S02]  /*73a0*/  LEA.HI.X.SX32 R9, R10, R18, 0x1, P6 ;  /* 0x000000120a097211 */ /* 0x000fe400030f0eff */
[CC--:B------:R-:W-:Y:S02]  /*73b0*/  IADD3 R10, P1, PT, R0.reuse, R14.reuse, RZ ;  /* 0x0000000e000a7210 */ /* 0x0c0fe40007f3e0ff */
[----:B------:R-:W-:Y:S02]  /*73c0*/  IADD3 R12, P6, PT, R13, R14, RZ ;  /* 0x0000000e0d0c7210 */ /* 0x000fe40007fde0ff */
[----:B------:R-:W-:Y:S02]  /*73d0*/  LEA.HI.X.SX32 R11, R0, R18, 0x1, P1 ;  /* 0x00000012000b7211 */ /* 0x000fe400008f0eff */
[----:B------:R-:W-:-:S02]  /*73e0*/  ISETP.LT.AND P1, PT, R21, UR15, !P0 ;  /* 0x0000000f15007c0c */ /* 0x000fc4000c721270 */
[----:B------:R-:W-:Y:S02]  /*73f0*/  ISETP.LT.AND P0, PT, R20, UR15, !P0 ;  /* 0x0000000f14007c0c */ /* 0x000fe4000c701270 */
[----:B------:R-:W-:Y:S02]  /*7400*/  LEA.HI.X.SX32 R13, R13, R18, 0x1, P6 ;  /* 0x000000120d0d7211 */ /* 0x000fe400030f0eff */
[C---:B------:R-:W-:Y:S02]  /*7410*/  PRMT R15, R16.reuse, 0x7772, RZ ;  /* 0x00007772100f7816 */ /* 0x040fe400000000ff */
[----:B------:R-:W-:Y:S02]  /*7420*/  IADD3 R4, P6, PT, R5, R14, RZ ;  /* 0x0000000e05047210 */ /* 0x000fe40007fde0ff */
[----:B------:R-:W-:Y:S01]  /*7430*/  PRMT R19, R16, 0x7773, RZ ;  /* 0x0000777310137816 */ /* 0x000fe200000000ff */
[----:B------:R0:W-:Y:S01]  /*7440*/  @P5 STG.E.U8 desc[UR20][R6.64], R15 ;  /* 0x0000000f06005986 */ /* 0x0001e2000c101114 */
[----:B------:R-:W-:-:S02]  /*7450*/  PRMT R21, R17, 0x7770, RZ ;  /* 0x0000777011157816 */ /* 0x000fc400000000ff */
[----:B------:R-:W-:Y:S01]  /*7460*/  LEA.HI.X.SX32 R5, R5, R18, 0x1, P6 ;  /* 0x0000001205057211 */ /* 0x000fe200030f0eff */
[----:B------:R0:W-:Y:S01]  /*7470*/  @P4 STG.E.U8 desc[UR20][R2.64], R19 ;  /* 0x0000001302004986 */ /* 0x0001e2000c101114 */
[----:B------:R-:W-:-:S03]  /*7480*/  PRMT R17, R17, 0x7773, RZ ;  /* 0x0000777311117816 */ /* 0x000fc600000000ff */
[----:B------:R0:W-:Y:S04]  /*7490*/  @P3 STG.E.U8 desc[UR20][R8.64], R21 ;  /* 0x0000001508003986 */ /* 0x0001e8000c101114 */
[----:B------:R0:W-:Y:S04]  /*74a0*/  @P2 STG.E.U8 desc[UR20][R10.64], R23 ;  /* 0x000000170a002986 */ /* 0x0001e8000c101114 */
[----:B------:R0:W-:Y:S04]  /*74b0*/  @P1 STG.E.U8 desc[UR20][R12.64], R25 ;  /* 0x000000190c001986 */ /* 0x0001e8000c101114 */
[----:B------:R0:W-:Y:S01]  /*74c0*/  @P0 STG.E.U8 desc[UR20][R4.64], R17 ;  /* 0x0000001104000986 */ /* 0x0001e2000c101114 */
[----:B------:R-:W-:Y:S06]  /*74d0*/  BAR.SYNC.DEFER_BLOCKING 0x0 ;  /* 0x0000000000007b1d */ /* 0x000fec0000010000 */
[----:B------:R-:W-:Y:S05]  /*74e0*/  BRA.U UP0, `(.L_x_13) ;  /* 0x00000001009c7547 */ /* 0x000fea000b800000 */
[----:B------:R-:W1:Y:S01]  /*74f0*/  S2UR UR5, SR_CgaCtaId ;  /* 0x00000000000579c3 */ /* 0x000e620000008800 */
[----:B------:R-:W-:Y:S01]  /*7500*/  NOP ;  /* 0x0000000000007918 */ /* 0x000fe20000000000 */
[----:B------:R-:W-:Y:S01]  /*7510*/  UMOV UR4, 0x50 ;  /* 0x0000005000047882 */ /* 0x000fe20000000000 */
[----:B------:R-:W-:Y:S02]  /*7520*/  IMAD.U32 R0, RZ, RZ, UR8 ;  /* 0x00000008ff007e24 */ /* 0x000fe4000f8e00ff */
[----:B0-----:R-:W-:-:S03]  /*7530*/  IMAD.MOV.U32 R3, RZ, RZ, 0x1 ;  /* 0x00000001ff037424 */ /* 0x001fc600078e00ff */
[----:B------:R-:W-:-:S04]  /*7540*/  LOP3.LUT R0, R0, 0xffff, RZ, 0xc0, !PT ;  /* 0x0000ffff00007812 */ /* 0x000fc800078ec0ff */
[----:B------:R-:W-:-:S05]  /*7550*/  SHF.R.U32.HI R0, RZ, 0x5, R0 ;  /* 0x00000005ff007819 */ /* 0x000fca0000011600 */
[----:B------:R-:W-:Y:S01]  /*7560*/  VIADD R2, R0, 0x10 ;  /* 0x0000001000027836 */ /* 0x000fe20000000000 */
[----:B------:R-:W-:Y:S01]  /*7570*/  SHF.L.U32 R0, R3, R0, RZ ;  /* 0x0000000003007219 */ /* 0x000fe200000006ff */
[----:B-1----:R-:W-:-:S03]  /*7580*/  ULEA UR6, UR5, UR4, 0x18 ;  /* 0x0000000405067291 */ /* 0x002fc6000f8ec0ff */
[----:B------:R-:W-:-:S04]  /*7590*/  SHF.L.U32 R3, R3, R2, RZ ;  /* 0x0000000203037219 */ /* 0x000fc800000006ff */
[----:B------:R-:W-:Y:S02]  /*75a0*/  LOP3.LUT R0, R3, R0, RZ, 0xfc, !PT ;  /* 0x0000000003007212 */ /* 0x000fe400078efcff */
[----:B------:R-:W0:Y:S02]  /*75b0*/  LDS R5, [UR6] ;  /* 0x00000006ff057984 */ /* 0x000e240008000800 */
[C---:B------:R-:W-:Y:S02]  /*75c0*/  LOP3.LUT R2, R0.reuse, 0xffff, RZ, 0xc0, !PT ;  /* 0x0000ffff00027812 */ /* 0x040fe400078ec0ff */
[----:B0-----:R-:W-:-:S04]  /*75d0*/  LOP3.LUT R3, R0, 0xffff, R5, 0x80, !PT ;  /* 0x0000ffff00037812 */ /* 0x001fc800078e8005 */
[----:B------:R-:W-:-:S13]  /*75e0*/  ISETP.NE.AND P0, PT, R3, R2, PT ;  /* 0x000000020300720c */ /* 0x000fda0003f05270 */
[----:B------:R-:W-:Y:S05]  /*75f0*/  @P0 BRA `(.L_x_14) ;  /* 0x0000000000500947 */ /* 0x000fea0003800000 */
[----:B------:R-:W-:Y:S02]  /*7600*/  SHF.R.U32.HI R5, RZ, 0x10, R5 ;  /* 0x00000010ff057819 */ /* 0x000fe40000011605 */
[----:B------:R-:W-:-:S04]  /*7610*/  SHF.R.U32.HI R2, RZ, 0x10, R0 ;  /* 0x00000010ff027819 */ /* 0x000fc80000011600 */
[----:B------:R-:W-:-:S04]  /*7620*/  LOP3.LUT R5, R5, R2, RZ, 0xc0, !PT ;  /* 0x0000000205057212 */ /* 0x000fc800078ec0ff */
[----:B------:R-:W-:-:S13]  /*7630*/  ISETP.NE.AND P0, PT, R5, R2, PT ;  /* 0x000000020500720c */ /* 0x000fda0003f05270 */
[----:B------:R-:W-:Y:S05]  /*7640*/  @P0 BRA `(.L_x_15) ;  /* 0x0000000000300947 */ /* 0x000fea0003800000 */
[----:B------:R-:W-:Y:S01]  /*7650*/  R2UR UR4, R0 ;  /* 0x00000000000472ca */ /* 0x000fe200000e0000 */
[----:B------:R-:W-:Y:S01]  /*7660*/  VOTEU.ANY UR5, UPT, PT ;  /* 0x0000000000057886 */ /* 0x000fe200038e0100 */
[----:B------:R-:W0:Y:S01]  /*7670*/  S2R R0, SR_LANEID ;  /* 0x0000000000007919 */ /* 0x000e220000000000 */
[----:B------:R-:W-:-:S10]  /*7680*/  UFLO.U32 UR5, UR5 ;  /* 0x00000005000572bd */ /* 0x000fd400080e0000 */
[----:B------:R-:W-:-:S06]  /*7690*/  ULOP3.LUT UR4, URZ, UR4, URZ, 0x33, !UPT ;  /* 0x00000004ff047292 */ /* 0x000fcc000f8e33ff */
[----:B------:R-:W-:-:S04]  /*76a0*/  IMAD.U32 R2, RZ, RZ, UR4 ;  /* 0x00000004ff027e24 */ /* 0x000fc8000f8e00ff */
[----:B------:R-:W1:Y:S02]  /*76b0*/  REDUX UR7, R2 ;  /* 0x00000000020773c4 */ /* 0x000e640000000000 */
[----:B------:R2:W-:Y:S01]  /*76c0*/  UTCATOMSWS.AND URZ, UR4 ;  /* 0x0000000400ff79e3 */ /* 0x0005e20008000000 */
[----:B0-----:R-:W-:Y:S01]  /*76d0*/  ISETP.EQ.U32.AND P0, PT, R0, UR5, PT ;  /* 0x0000000500007c0c */ /* 0x001fe2000bf02070 */
[----:B-1----:R-:W-:-:S12]  /*76e0*/  IMAD.U32 R0, RZ, RZ, UR7 ;  /* 0x00000007ff007e24 */ /* 0x002fd8000f8e00ff */
[----:B------:R2:W-:Y:S01]  /*76f0*/  @P0 ATOMS.AND RZ, [UR6], R0 ;  /* 0x00000000ffff098c */ /* 0x0005e2000a800006 */
[----:B------:R-:W-:Y:S05]  /*7700*/  BRA `(.L_x_13) ;  /* 0x0000000000147947 */ /* 0x000fea0003800000 */
.L_x_15:
[----:B------:R-:W-:-:S07]  /*7710*/  MOV R2, 0x7730 ;  /* 0x0000773000027802 */ /* 0x000fce0000000f00 */
[----:B------:R-:W-:Y:S05]  /*7720*/  CALL.REL.NOINC `($__internal_0_$__cuda_sm10x_tcgen05_guardrail_trap_col_being_dealloced_not_returned_by_alloc) ;  /* 0x00000000002c7944 */ /* 0x000fea0003c00000 */
[----:B------:R-:W-:Y:S05]  /*7730*/  BRA `(.L_x_13) ;  /* 0x0000000000087947 */ /* 0x000fea0003800000 */
.L_x_14:
[----:B------:R-:W-:-:S07]  /*7740*/  MOV R2, 0x7760 ;  /* 0x0000776000027802 */ /* 0x000fce0000000f00 */
[----:B------:R-:W-:Y:S05]  /*7750*/  CALL.REL.NOINC `($__internal_2_$__cuda_sm10x_tcgen05_guardrail_trap_unallocated_columns_being_dealloced) ;  /* 0x0000000000387944 */ /* 0x000fea0003c00000 */
.L_x_13:
[----:B------:R-:W-:Y:S01]  /*7760*/  NOP ;  /* 0x0000000000007918 */ /* 0x000fe20000000000 */
[----:B--2---:R-:W-:Y:S05]  /*7770*/  EXIT ;  /* 0x000000000000794d */ /* 0x004fea0003800000 */
.L_x_8:
[----:B------:R-:W0:Y:S02]  /*7780*/  SYNCS.PHASECHK.TRANS64.TRYWAIT P6, [UR6], R126 ;  /* 0x0000007eff0075a7 */ /* 0x000e2400080c1106 */
[----:B0-----:R-:W-:Y:S05]  /*7790*/  @!P6 BRA `(.L_x_8) ;  /* 0xfffffffc00f8e947 */ /* 0x001fea000383ffff */
[----:B------:R-:W-:Y:S05]  /*77a0*/  BRA `(.L_x_16) ;  /* 0xffffffdc00307947 */ /* 0x000fea000383ffff */
.L_x_12:
[----:B------:R-:W0:Y:S02]  /*77b0*/  SYNCS.PHASECHK.TRANS64.TRYWAIT P0, [UR6], R5 ;  /* 0x00000005ff0075a7 */ /* 0x000e240008001106 */
[----:B0-----:R-:W-:Y:S05]  /*77c0*/  @!P0 BRA `(.L_x_12) ;  /* 0xfffffffc00f88947 */ /* 0x001fea000383ffff */
[----:B------:R-:W-:Y:S05]  /*77d0*/  BRA `(.L_x_11) ;  /* 0xfffffff400647947 */ /* 0x000fea000383ffff */
        .weak           $__internal_0_$__cuda_sm10x_tcgen05_guardrail_trap_col_being_dealloced_not_returned_by_alloc
        .type           $__internal_0_$__cuda_sm10x_tcgen05_guardrail_trap_col_being_dealloced_not_returned_by_alloc,@function
        .size           $__internal_0_$__cuda_sm10x_tcgen05_guardrail_trap_col_being_dealloced_not_returned_by_alloc,($__internal_1_$__cuda_sm10x_tcgen05_guardrail_trap_phase_invalid_during_alloc - $__internal_0_$__cuda_sm10x_tcgen05_guardrail_trap_col_being_dealloced_not_returned_by_alloc)
$__internal_0_$__cuda_sm10x_tcgen05_guardrail_trap_col_being_dealloced_not_returned_by_alloc:
[----:B------:R-:W-:Y:S05]  /*77e0*/  BPT.TRAP 0x1 ;  /* 0x000000040000795c */ /* 0x000fea0000300000 */
[----:B------:R-:W-:-:S04]  /*77f0*/  IMAD.MOV.U32 R3, RZ, RZ, 0x0 ;  /* 0x00000000ff037424 */ /* 0x000fc800078e00ff */
[----:B------:R-:W-:Y:S05]  /*7800*/  RET.REL.NODEC R2 `(matmul_kernel) ;  /* 0xffffff8402fc7950 */ /* 0x000fea0003c3ffff */
        .weak           $__internal_1_$__cuda_sm10x_tcgen05_guardrail_trap_phase_invalid_during_alloc
        .type           $__internal_1_$__cuda_sm10x_tcgen05_guardrail_trap_phase_invalid_during_alloc,@function
        .size           $__internal_1_$__cuda_sm10x_tcgen05_guardrail_trap_phase_invalid_during_alloc,($__internal_2_$__cuda_sm10x_tcgen05_guardrail_trap_unallocated_columns_being_dealloced - $__internal_1_$__cuda_sm10x_tcgen05_guardrail_trap_phase_invalid_during_alloc)
$__internal_1_$__cuda_sm10x_tcgen05_guardrail_trap_phase_invalid_during_alloc:
[----:B------:R-:W-:Y:S05]  /*7810*/  BPT.TRAP 0x1 ;  /* 0x000000040000795c */ /* 0x000fea0000300000 */
[----:B------:R-:W-:-:S04]  /*7820*/  IMAD.MOV.U32 R3, RZ, RZ, 0x0 ;  /* 0x00000000ff037424 */ /* 0x000fc800078e00ff */
[----:B------:R-:W-:Y:S05]  /*7830*/  RET.REL.NODEC R2 `(matmul_kernel) ;  /* 0xffffff8402f07950 */ /* 0x000fea0003c3ffff */
        .weak           $__internal_2_$__cuda_sm10x_tcgen05_guardrail_trap_unallocated_columns_being_dealloced
        .type           $__internal_2_$__cuda_sm10x_tcgen05_guardrail_trap_unallocated_columns_being_dealloced,@function
        .size           $__internal_2_$__cuda_sm10x_tcgen05_guardrail_trap_unallocated_columns_being_dealloced,(.L_x_20 - $__internal_2_$__cuda_sm10x_tcgen05_guardrail_trap_unallocated_columns_being_dealloced)
$__internal_2_$__cuda_sm10x_tcgen05_guardrail_trap_unallocated_columns_being_dealloced:
[----:B------:R-:W-:Y:S05]  /*7840*/  BPT.TRAP 0x1 ;  /* 0x000000040000795c */ /* 0x000fea0000300000 */
[----:B------:R-:W-:-:S04]  /*7850*/  IMAD.MOV.U32 R3, RZ, RZ, 0x0 ;  /* 0x00000000ff037424 */ /* 0x000fc800078e00ff */
[----:B------:R-:W-:Y:S05]  /*7860*/  RET.REL.NODEC R2 `(matmul_kernel) ;  /* 0xffffff8402e47950 */ /* 0x000fea0003c3ffff */
.L_x_17:
[----:B------:R-:W-:-:S00]  /*7870*/  BRA `(.L_x_17) ;  /* 0xfffffffc00fc7947 */ /* 0x000fc0000383ffff */
[----:B------:R-:W-:-:S00]  /*7880*/  NOP ;  /* 0x0000000000007918 */ /* 0x000fc00000000000 */
[----:B------:R-:W-:-:S00]  /*7890*/  NOP ;  /* 0x0000000000007918 */ /* 0x000fc00000000000 */
[----:B------:R-:W-:-:S00]  /*78a0*/  NOP ;  /* 0x0000000000007918 */ /* 0x000fc00000000000 */
[----:B------:R-:W-:-:S00]  /*78b0*/  NOP ;  /* 0x0000000000007918 */ /* 0x000fc00000000000 */
[----:B------:R-:W-:-:S00]  /*78c0*/  NOP ;  /* 0x0000000000007918 */ /* 0x000fc00000000000 */
[----:B------:R-:W-:-:S00]  /*78d0*/  NOP ;  /* 0x0000000000007918 */ /* 0x000fc00000000000 */
[----:B------:R-:W-:-:S00]  /*78e0*/  NOP ;  /* 0x0000000000007918 */ /* 0x000fc00000000000 */
[----:B------:R-:W-:-:S00]  /*78f0*/  NOP ;  /* 0x0000000000007918 */ /* 0x000fc00000000000 */
.L_x_20:


//--------------------- .nv.shared.matmul_kernel  --------------------------
	.section	.nv.shared.matmul_kernel,"aw",@nobits
	.sectionflags	@""
	.align	16
	.zero		1024


//--------------------- .nv.shared.reserved.0     --------------------------
	.section	.nv.shared.reserved.0,"aw",@nobits
	.align	8
	.weak		__nv_reservedSMEM_offset_0_alias
	.size		__nv_reservedSMEM_offset_0_alias, 0, 64
	.other		__nv_reservedSMEM_offset_0_alias,@"STO_CUDA_RESERVED_SHARED STV_DEFAULT"
__nv_reservedSMEM_offset_0_alias:
	.zero		0
.nv.shared.reserved.0:
	.zero		64
	.weak		__nv_reservedSMEM_allocation_phase
	.type		__nv_reservedSMEM_allocation_phase,@object
	.size		__nv_reservedSMEM_allocation_phase,(.L_0 - __nv_reservedSMEM_allocation_phase)
__nv_reservedSMEM_allocation_phase:
	.zero		1
.L_0:
	.zero		7
	.weak		__nv_reservedSMEM_devtool_atexit_pc
	.type		__nv_reservedSMEM_devtool_atexit_pc,@object
	.size		__nv_reservedSMEM_devtool_atexit_pc,(__nv_reservedSMEM_allocation_mask - __nv_reservedSMEM_devtool_atexit_pc)
__nv_reservedSMEM_devtool_atexit_pc:
	.zero		8
	.weak		__nv_reservedSMEM_allocation_mask
	.type		__nv_reservedSMEM_allocation_mask,@object
	.size		__nv_reservedSMEM_allocation_mask,(.L_2 - __nv_reservedSMEM_allocation_mask)
__nv_reservedSMEM_allocation_mask:
	.zero		4
.L_2:


//--------------------- .nv.constant0.matmul_kernel --------------------------
	.section	.nv.constant0.matmul_kernel,"a",@progbits
	.sectionflags	@""
	.align	4
.nv.constant0.matmul_kernel:
	.zero		976


//--------------------- SYMBOLS --------------------------

	.type		.nv.reservedSmem.offset0,@object
	.size		.nv.reservedSmem.offset0,0x4
	.type		.nv.reservedSmem.cap,@object
	.size		.nv.reservedSmem.cap,0x4
